// auto-generated by cutlass_sweep.fmha — config: {"arch": "sm_90", "direction": "fwd", "dtype": "bf16", "head_dim": 128, "mask": "causal", "schedule": "tma", "tile_kv": 64, "tile_q": 64}
#include "cutlass/cutlass.h"
#include "cute/tensor.hpp"
#include "cutlass/device_kernel.h"
#include "cutlass/kernel_hardware_info.h"
#include "88_hopper_fmha/collective/fmha_fusion.hpp"
#include "88_hopper_fmha/kernel/fmha_kernel_builder.hpp"

using namespace cute;
using Element = cutlass::bfloat16_t;
using TileShape = Shape<_64, _64, _128>;
using StrideQ = cute::tuple<int, _1, cute::tuple<int, int>>;
using StrideK = cute::tuple<int, _1, cute::tuple<int, int>>;
using StrideV = cute::tuple<int, cute::_1, cute::tuple<int, int>>;

using Kernel = typename cutlass::fmha::kernel::FmhaBuilder<
    Element, float, float,
    TileShape, StrideQ, StrideK, StrideV,
    cutlass::fmha::collective::CausalFusion,
    cutlass::gemm::KernelTma
  >::Kernel;

auto* _anchor = &cutlass::device_kernel<Kernel>;


// ===== COMPILED SASS (sm_90a) =====

	.target	sm_90a

	.elftype	@"ET_EXEC"


//--------------------- .note.nv.tkinfo           --------------------------
	.section	.note.nv.tkinfo,"",@"SHT_NOTE"
	.sectionflags	@"SHF_NOTE_NV_TKINFO"
	.tkinfo
        /*0018*/ 	.word	0x00000002
        /*0030*/ 	.string	""
        /*0030*/ 	.string	"ptxas"
        /*0030*/ 	.string	"Cuda compilation tools, release 13.0, V13.0.88"
        /*0030*/ 	.string	"Build cuda_13.0.r13.0/compiler.36424714_0"
        /*0030*/ 	.string	"-arch sm_90a -m 64 "



//--------------------- .note.nv.cuinfo           --------------------------
	.section	.note.nv.cuinfo,"",@"SHT_NOTE"
	.sectionflags	@"SHF_NOTE_NV_CUINFO"
        /*0018*/ 	.short	0x0002
        /*001a*/ 	.short	0x005a
        /*001c*/ 	.short	0x0082
	.zero		2


//--------------------- .nv.info                  --------------------------
	.section	.nv.info,"",@"SHT_CUDA_INFO"
	.align	4


	//----- nvinfo : EIATTR_REGCOUNT
	.align		4
        /*0000*/ 	.byte	0x04, 0x2f
        /*0002*/ 	.short	(.L_16 - .L_15)
	.align		4
.L_15:
        /*0004*/ 	.word	index@(_ZN7cutlass13device_kernelINS_4fmha6kernel13FmhaKernelTmaINS1_10collective15FmhaMainloopTmaINS_10bfloat16_tEfN4cute5tupleIJNS7_1CILi64EEESA_NS9_ILi128EEEEEENS4_12CausalFusionEJEEENS4_15FmhaFwdEpilogueIS6_fNS8_IJSA_SB_SA_EEEEEJEEEEEvNT_6ParamsE)
        /*0008*/ 	.word	0x0000008d


	//----- nvinfo : EIATTR_FRAME_SIZE
	.align		4
.L_16:
        /*000c*/ 	.byte	0x04, 0x11
        /*000e*/ 	.short	(.L_18 - .L_17)
	.align		4
.L_17:
        /*0010*/ 	.word	index@($__internal_0_$__cuda_sm20_rcp_rn_f32_slowpath)
        /*0014*/ 	.word	0x00000000


	//----- nvinfo : EIATTR_FRAME_SIZE
	.align		4
.L_18:
        /*0018*/ 	.byte	0x04, 0x11
        /*001a*/ 	.short	(.L_20 - .L_19)
	.align		4
.L_19:
        /*001c*/ 	.word	index@(_ZN7cutlass13device_kernelINS_4fmha6kernel13FmhaKernelTmaINS1_10collective15FmhaMainloopTmaINS_10bfloat16_tEfN4cute5tupleIJNS7_1CILi64EEESA_NS9_ILi128EEEEEENS4_12CausalFusionEJEEENS4_15FmhaFwdEpilogueIS6_fNS8_IJSA_SB_SA_EEEEEJEEEEEvNT_6ParamsE)
        /*0020*/ 	.word	0x00000000


	//----- nvinfo : EIATTR_MIN_STACK_SIZE
	.align		4
.L_20:
        /*0024*/ 	.byte	0x04, 0x12
        /*0026*/ 	.short	(.L_22 - .L_21)
	.align		4
.L_21:
        /*0028*/ 	.word	index@(_ZN7cutlass13device_kernelINS_4fmha6kernel13FmhaKernelTmaINS1_10collective15FmhaMainloopTmaINS_10bfloat16_tEfN4cute5tupleIJNS7_1CILi64EEESA_NS9_ILi128EEEEEENS4_12CausalFusionEJEEENS4_15FmhaFwdEpilogueIS6_fNS8_IJSA_SB_SA_EEEEEJEEEEEvNT_6ParamsE)
        /*002c*/ 	.word	0x00000000
.L_22:


//--------------------- .nv.compat                --------------------------
	.section	.nv.compat,"",@"SHT_CUDA_COMPAT_INFO"
	.align	4
        /*0000*/ 	.byte	0x02, 0x09, 0x01, 0x00, 0x02, 0x02, 0x04, 0x00, 0x02, 0x05, 0x05, 0x00, 0x03, 0x07, 0x01, 0x01
        /*0010*/ 	.byte	0x02, 0x03, 0x01, 0x00, 0x02, 0x06, 0x01, 0x00, 0x04, 0x0b, 0x08, 0x00, 0x00, 0x00, 0x00, 0x00
        /*0020*/ 	.byte	0x00, 0x00, 0x00, 0x00


//--------------------- .nv.info._ZN7cutlass13device_kernelINS_4fmha6kernel13FmhaKernelTmaINS1_10collective15FmhaMainloopTmaINS_10bfloat16_tEfN4cute5tupleIJNS7_1CILi64EEESA_NS9_ILi128EEEEEENS4_12CausalFusionEJEEENS4_15FmhaFwdEpilogueIS6_fNS8_IJSA_SB_SA_EEEEEJEEEEEvNT_6ParamsE --------------------------
	.section	.nv.info._ZN7cutlass13device_kernelINS_4fmha6kernel13FmhaKernelTmaINS1_10collective15FmhaMainloopTmaINS_10bfloat16_tEfN4cute5tupleIJNS7_1CILi64EEESA_NS9_ILi128EEEEEENS4_12CausalFusionEJEEENS4_15FmhaFwdEpilogueIS6_fNS8_IJSA_SB_SA_EEEEEJEEEEEvNT_6ParamsE,"",@"SHT_CUDA_INFO"
	.sectionflags	@""
	.align	4


	//----- nvinfo : EIATTR_CUDA_API_VERSION
	.align		4
        /*0000*/ 	.byte	0x04, 0x37
        /*0002*/ 	.short	(.L_24 - .L_23)
.L_23:
        /*0004*/ 	.word	0x00000082


	//----- nvinfo : EIATTR_KPARAM_INFO
	.align		4
.L_24:
        /*0008*/ 	.byte	0x04, 0x17
        /*000a*/ 	.short	(.L_26 - .L_25)
.L_25:
        /*000c*/ 	.word	0x00000000
        /*0010*/ 	.short	0x0000
        /*0012*/ 	.short	0x0070
        /*0014*/ 	.byte	0x00, 0xf0, 0x01, 0x20


	//----- nvinfo : EIATTR_SPARSE_MMA_MASK
	.align		4
.L_26:
        /*0018*/ 	.byte	0x03, 0x50
        /*001a*/ 	.short	0x0000


	//----- nvinfo : EIATTR_MAXREG_COUNT
	.align		4
        /*001c*/ 	.byte	0x03, 0x1b
        /*001e*/ 	.short	0x00ff


	//----- nvinfo : EIATTR_NUM_BARRIERS
	.align		4
        /*0020*/ 	.byte	0x02, 0x4c
        /*0022*/ 	.byte	0x02
	.zero		1


	//----- nvinfo : EIATTR_EXTERNS
	.align		4
        /*0024*/ 	.byte	0x04, 0x0f
        /*0026*/ 	.short	(.L_28 - .L_27)


	//   ....[0]....
	.align		4
.L_27:
        /*0028*/ 	.word	index@(__assertfail)


	//----- nvinfo : EIATTR_MERCURY_ISA_VERSION
	.align		4
.L_28:
        /*002c*/ 	.byte	0x03, 0x5f
        /*002e*/ 	.short	0x0101


	//----- nvinfo : EIATTR_COOP_GROUP_MASK_REGIDS
	.align		4
        /*0030*/ 	.byte	0x04, 0x29
        /*0032*/ 	.short	(.L_30 - .L_29)


	//   ....[0]....
.L_29:
        /*0034*/ 	.word	0xffffffff


	//   ....[1]....
        /*0038*/ 	.word	0xffffffff


	//   ....[2]....
        /*003c*/ 	.word	0xffffffff


	//   ....[3]....
        /*0040*/ 	.word	0xffffffff


	//   ....[4]....
        /*0044*/ 	.word	0xffffffff


	//   ....[5]....
        /*0048*/ 	.word	0xffffffff


	//   ....[6]....
        /*004c*/ 	.word	0xffffffff


	//   ....[7]....
        /*0050*/ 	.word	0xffffffff


	//   ....[8]....
        /*0054*/ 	.word	0xffffffff


	//   ....[9]....
        /*0058*/ 	.word	0xffffffff


	//   ....[10]....
        /*005c*/ 	.word	0xffffffff


	//   ....[11]....
        /*0060*/ 	.word	0xffffffff


	//   ....[12]....
        /*0064*/ 	.word	0xffffffff


	//   ....[13]....
        /*0068*/ 	.word	0xffffffff


	//   ....[14]....
        /*006c*/ 	.word	0xffffffff


	//   ....[15]....
        /*0070*/ 	.word	0xffffffff


	//   ....[16]....
        /*0074*/ 	.word	0xffffffff


	//   ....[17]....
        /*0078*/ 	.word	0xffffffff


	//   ....[18]....
        /*007c*/ 	.word	0xffffffff


	//   ....[19]....
        /*0080*/ 	.word	0xffffffff


	//   ....[20]....
        /*0084*/ 	.word	0xffffffff


	//----- nvinfo : EIATTR_COOP_GROUP_INSTR_OFFSETS
	.align		4
.L_30:
        /*0088*/ 	.byte	0x04, 0x28
        /*008a*/ 	.short	(.L_32 - .L_31)


	//   ....[0]....
.L_31:
        /*008c*/ 	.word	0x00000050


	//   ....[1]....
        /*0090*/ 	.word	0x00000140


	//   ....[2]....
        /*0094*/ 	.word	0x00000270


	//   ....[3]....
        /*0098*/ 	.word	0x00000410


	//   ....[4]....
        /*009c*/ 	.word	0x000005c0


	//   ....[5]....
        /*00a0*/ 	.word	0x00001fb0


	//   ....[6]....
        /*00a4*/ 	.word	0x000020c0


	//   ....[7]....
        /*00a8*/ 	.word	0x00002150


	//   ....[8]....
        /*00ac*/ 	.word	0x00002230


	//   ....[9]....
        /*00b0*/ 	.word	0x00003bf0


	//   ....[10]....
        /*00b4*/ 	.word	0x00003c00


	//   ....[11]....
        /*00b8*/ 	.word	0x00003c30


	//   ....[12]....
        /*00bc*/ 	.word	0x00003c40


	//   ....[13]....
        /*00c0*/ 	.word	0x00006360


	//   ....[14]....
        /*00c4*/ 	.word	0x00006370


	//   ....[15]....
        /*00c8*/ 	.word	0x000063a0


	//   ....[16]....
        /*00cc*/ 	.word	0x000063b0


	//   ....[17]....
        /*00d0*/ 	.word	0x00007d20


	//   ....[18]....
        /*00d4*/ 	.word	0x00007d50


	//   ....[19]....
        /*00d8*/ 	.word	0x00007d90


	//   ....[20]....
        /*00dc*/ 	.word	0x00007db0


	//----- nvinfo : EIATTR_SYSCALL_OFFSETS
	.align		4
.L_32:
        /*00e0*/ 	.byte	0x04, 0x46
        /*00e2*/ 	.short	(.L_34 - .L_33)


	//   ....[0]....
.L_33:
        /*00e4*/ 	.word	0x000088c0


	//   ....[1]....
        /*00e8*/ 	.word	0x000089e0


	//----- nvinfo : EIATTR_MBARRIER_INSTR_OFFSETS
	.align		4
.L_34:
        /*00ec*/ 	.byte	0x04, 0x39
        /*00ee*/ 	.short	(.L_36 - .L_35)


	//   ....[0]....
.L_35:
        /*00f0*/ 	.word	0x00000240
        /*00f4*/ 	.word	0x000000ff
        /*00f8*/ 	.word	0x00014040
        /*00fc*/ 	.short	0x0100
        /*00fe*/ 	.byte	0x08
	.zero		1


	//   ....[1]....
        /*0100*/ 	.word	0x00000250
        /*0104*/ 	.word	0x000000ff
        /*0108*/ 	.word	0x00014048
        /*010c*/ 	.short	0x0100
        /*010e*/ 	.byte	0x08
	.zero		1


	//   ....[2]....
        /*0110*/ 	.word	0x00000380
        /*0114*/ 	.word	0x000000ff
        /*0118*/ 	.word	0x00014000
        /*011c*/ 	.short	0x0100
        /*011e*/ 	.byte	0x08
	.zero		1


	//   ....[3]....
        /*0120*/ 	.word	0x00000390
        /*0124*/ 	.word	0x000000ff
        /*0128*/ 	.word	0x00014020
        /*012c*/ 	.short	0x0100
        /*012e*/ 	.byte	0x08
	.zero		1


	//   ....[4]....
        /*0130*/ 	.word	0x000003a0
        /*0134*/ 	.word	0x000000ff
        /*0138*/ 	.word	0x00014008
        /*013c*/ 	.short	0x0100
        /*013e*/ 	.byte	0x08
	.zero		1


	//   ....[5]....
        /*0140*/ 	.word	0x000003b0
        /*0144*/ 	.word	0x000000ff
        /*0148*/ 	.word	0x00014028
        /*014c*/ 	.short	0x0100
        /*014e*/ 	.byte	0x08
	.zero		1


	//   ....[6]....
        /*0150*/ 	.word	0x000003c0
        /*0154*/ 	.word	0x000000ff
        /*0158*/ 	.word	0x00014010
        /*015c*/ 	.short	0x0100
        /*015e*/ 	.byte	0x08
	.zero		1


	//   ....[7]....
        /*0160*/ 	.word	0x000003d0
        /*0164*/ 	.word	0x000000ff
        /*0168*/ 	.word	0x00014030
        /*016c*/ 	.short	0x0100
        /*016e*/ 	.byte	0x08
	.zero		1


	//   ....[8]....
        /*0170*/ 	.word	0x000003e0
        /*0174*/ 	.word	0x000000ff
        /*0178*/ 	.word	0x00014018
        /*017c*/ 	.short	0x0100
        /*017e*/ 	.byte	0x08
	.zero		1


	//   ....[9]....
        /*0180*/ 	.word	0x000003f0
        /*0184*/ 	.word	0x000000ff
        /*0188*/ 	.word	0x00014038
        /*018c*/ 	.short	0x0100
        /*018e*/ 	.byte	0x08
	.zero		1


	//   ....[10]....
        /*0190*/ 	.word	0x00000520
        /*0194*/ 	.word	0x000000ff
        /*0198*/ 	.word	0x00014050
        /*019c*/ 	.short	0x0100
        /*019e*/ 	.byte	0x08
	.zero		1


	//   ....[11]....
        /*01a0*/ 	.word	0x00000530
        /*01a4*/ 	.word	0x000000ff
        /*01a8*/ 	.word	0x00014070
        /*01ac*/ 	.short	0x0100
        /*01ae*/ 	.byte	0x08
	.zero		1


	//   ....[12]....
        /*01b0*/ 	.word	0x00000540
        /*01b4*/ 	.word	0x000000ff
        /*01b8*/ 	.word	0x00014058
        /*01bc*/ 	.short	0x0100
        /*01be*/ 	.byte	0x08
	.zero		1


	//   ....[13]....
        /*01c0*/ 	.word	0x00000550
        /*01c4*/ 	.word	0x000000ff
        /*01c8*/ 	.word	0x00014078
        /*01cc*/ 	.short	0x0100
        /*01ce*/ 	.byte	0x08
	.zero		1


	//   ....[14]....
        /*01d0*/ 	.word	0x00000560
        /*01d4*/ 	.word	0x000000ff
        /*01d8*/ 	.word	0x00014060
        /*01dc*/ 	.short	0x0100
        /*01de*/ 	.byte	0x08
	.zero		1


	//   ....[15]....
        /*01e0*/ 	.word	0x00000570
        /*01e4*/ 	.word	0x000000ff
        /*01e8*/ 	.word	0x00014080
        /*01ec*/ 	.short	0x0100
        /*01ee*/ 	.byte	0x08
	.zero		1


	//   ....[16]....
        /*01f0*/ 	.word	0x00000580
        /*01f4*/ 	.word	0x000000ff
        /*01f8*/ 	.word	0x00014068
        /*01fc*/ 	.short	0x0100
        /*01fe*/ 	.byte	0x08
	.zero		1


	//   ....[17]....
        /*0200*/ 	.word	0x00000590
        /*0204*/ 	.word	0x000000ff
        /*0208*/ 	.word	0x00014088
        /*020c*/ 	.short	0x0100
        /*020e*/ 	.byte	0x08
	.zero		1


	//   ....[18]....
        /*0210*/ 	.word	0x000007a0
        /*0214*/ 	.word	0x00000004
        /*0218*/ 	.word	0x00014048
        /*021c*/ 	.short	0x010a
        /*021e*/ 	.byte	0x3f
	.zero		1


	//   ....[19]....
        /*0220*/ 	.word	0x00000a80
        /*0224*/ 	.word	0x00000003
        /*0228*/ 	.word	0x00014020
        /*022c*/ 	.short	0x010a
        /*022e*/ 	.byte	0x3f
	.zero		1


	//   ....[20]....
        /*0230*/ 	.word	0x00000cc0
        /*0234*/ 	.word	0x00000003
        /*0238*/ 	.word	0x00014020
        /*023c*/ 	.short	0x010a
        /*023e*/ 	.byte	0x3f
	.zero		1


	//   ....[21]....
        /*0240*/ 	.word	0x00000f60
        /*0244*/ 	.word	0x00000003
        /*0248*/ 	.word	0x00014020
        /*024c*/ 	.short	0x010a
        /*024e*/ 	.byte	0x3f
	.zero		1


	//   ....[22]....
        /*0250*/ 	.word	0x00001200
        /*0254*/ 	.word	0x0000000c
        /*0258*/ 	.word	0x00014020
        /*025c*/ 	.short	0x010a
        /*025e*/ 	.byte	0x3f
	.zero		1


	//   ....[23]....
        /*0260*/ 	.word	0x000014f0
        /*0264*/ 	.word	0x00000002
        /*0268*/ 	.word	0x00014040
        /*026c*/ 	.short	0x010a
        /*026e*/ 	.byte	0x3f
	.zero		1


	//   ....[24]....
        /*0270*/ 	.word	0x000015d0
        /*0274*/ 	.word	0x00000002
        /*0278*/ 	.word	0x00014000
        /*027c*/ 	.short	0x010a
        /*027e*/ 	.byte	0x3f
	.zero		1


	//   ....[25]....
        /*0280*/ 	.word	0x00003100
        /*0284*/ 	.word	0x00000002
        /*0288*/ 	.word	0x00014008
        /*028c*/ 	.short	0x010a
        /*028e*/ 	.byte	0x3f
	.zero		1


	//   ....[26]....
        /*0290*/ 	.word	0x000032e0
        /*0294*/ 	.word	0x00000016
        /*0298*/ 	.word	0x00000000
        /*029c*/ 	.short	0x0101
        /*029e*/ 	.byte	0x3f
	.zero		1


	//   ....[27]....
        /*02a0*/ 	.word	0x000033a0
        /*02a4*/ 	.word	0x00000017
        /*02a8*/ 	.word	0x00014000
        /*02ac*/ 	.short	0x010a
        /*02ae*/ 	.byte	0x3f
	.zero		1


	//   ....[28]....
        /*02b0*/ 	.word	0x00003720
        /*02b4*/ 	.word	0x00000012
        /*02b8*/ 	.word	0x00014020
        /*02bc*/ 	.short	0x010a
        /*02be*/ 	.byte	0x3f
	.zero		1


	//   ....[29]....
        /*02c0*/ 	.word	0x00003d40
        /*02c4*/ 	.word	0x0000007b
        /*02c8*/ 	.word	0x00000000
        /*02cc*/ 	.short	0x0101
        /*02ce*/ 	.byte	0x3f
	.zero		1


	//   ....[30]....
        /*02d0*/ 	.word	0x000041d0
        /*02d4*/ 	.word	0x00000080
        /*02d8*/ 	.word	0x00014000
        /*02dc*/ 	.short	0x010a
        /*02de*/ 	.byte	0x3f
	.zero		1


	//   ....[31]....
        /*02e0*/ 	.word	0x00005150
        /*02e4*/ 	.word	0x00000005
        /*02e8*/ 	.word	0x00000000
        /*02ec*/ 	.short	0x0101
        /*02ee*/ 	.byte	0x3f
	.zero		1


	//   ....[32]....
        /*02f0*/ 	.word	0x000051f0
        /*02f4*/ 	.word	0x00000016
        /*02f8*/ 	.word	0x00014020
        /*02fc*/ 	.short	0x010a
        /*02fe*/ 	.byte	0x3f
	.zero		1


	//   ....[33]....
        /*0300*/ 	.word	0x00005530
        /*0304*/ 	.word	0x00000017
        /*0308*/ 	.word	0x00014000
        /*030c*/ 	.short	0x010a
        /*030e*/ 	.byte	0x3f
	.zero		1


	//   ....[34]....
        /*0310*/ 	.word	0x000059a0
        /*0314*/ 	.word	0x00000012
        /*0318*/ 	.word	0x00014020
        /*031c*/ 	.short	0x010a
        /*031e*/ 	.byte	0x3f
	.zero		1


	//   ....[35]....
        /*0320*/ 	.word	0x000064f0
        /*0324*/ 	.word	0x0000005a
        /*0328*/ 	.word	0x00000000
        /*032c*/ 	.short	0x0101
        /*032e*/ 	.byte	0x3f
	.zero		1


	//   ....[36]....
        /*0330*/ 	.word	0x00006990
        /*0334*/ 	.word	0x00000067
        /*0338*/ 	.word	0x00014000
        /*033c*/ 	.short	0x010a
        /*033e*/ 	.byte	0x3f
	.zero		1


	//   ....[37]....
        /*0340*/ 	.word	0x00007910
        /*0344*/ 	.word	0x00000008
        /*0348*/ 	.word	0x00000000
        /*034c*/ 	.short	0x0101
        /*034e*/ 	.byte	0x3f
	.zero		1


	//   ....[38]....
        /*0350*/ 	.word	0x00007990
        /*0354*/ 	.word	0x00000008
        /*0358*/ 	.word	0x00014020
        /*035c*/ 	.short	0x010a
        /*035e*/ 	.byte	0x3f
	.zero		1


	//----- nvinfo : EIATTR_NUM_MBARRIERS
	.align		4
.L_36:
        /*0360*/ 	.byte	0x03, 0x38
        /*0362*/ 	.short	0x0012


	//----- nvinfo : EIATTR_EXIT_INSTR_OFFSETS
	.align		4
        /*0364*/ 	.byte	0x04, 0x1c
        /*0366*/ 	.short	(.L_38 - .L_37)


	//   ....[0]....
.L_37:
        /*0368*/ 	.word	0x000097b0


	//----- nvinfo : EIATTR_MAX_THREADS
	.align		4
.L_38:
        /*036c*/ 	.byte	0x04, 0x05
        /*036e*/ 	.short	(.L_40 - .L_39)
.L_39:
        /*0370*/ 	.word	0x00000080
        /*0374*/ 	.word	0x00000001
        /*0378*/ 	.word	0x00000001


	//----- nvinfo : EIATTR_CRS_STACK_SIZE
	.align		4
.L_40:
        /*037c*/ 	.byte	0x04, 0x1e
        /*037e*/ 	.short	(.L_42 - .L_41)
.L_41:
        /*0380*/ 	.word	0x00000000


	//----- nvinfo : EIATTR_CBANK_PARAM_SIZE
	.align		4
.L_42:
        /*0384*/ 	.byte	0x03, 0x19
        /*0386*/ 	.short	0x0870


	//----- nvinfo : EIATTR_PARAM_CBANK
	.align		4
        /*0388*/ 	.byte	0x04, 0x0a
        /*038a*/ 	.short	(.L_44 - .L_43)
	.align		4
.L_43:
        /*038c*/ 	.word	index@(.nv.constant0._ZN7cutlass13device_kernelINS_4fmha6kernel13FmhaKernelTmaINS1_10collective15FmhaMainloopTmaINS_10bfloat16_tEfN4cute5tupleIJNS7_1CILi64EEESA_NS9_ILi128EEEEEENS4_12CausalFusionEJEEENS4_15FmhaFwdEpilogueIS6_fNS8_IJSA_SB_SA_EEEEEJEEEEEvNT_6ParamsE)
        /*0390*/ 	.short	0x0210
        /*0392*/ 	.short	0x0870


	//----- nvinfo : EIATTR_SW_WAR
	.align		4
.L_44:
        /*0394*/ 	.byte	0x04, 0x36
        /*0396*/ 	.short	(.L_46 - .L_45)
.L_45:
        /*0398*/ 	.word	0x00000008
.L_46:


//--------------------- .nv.callgraph             --------------------------
	.section	.nv.callgraph,"",@"SHT_CUDA_CALLGRAPH"
	.align	4
	.sectionentsize	8
	.align		4
        /*0000*/ 	.word	0x00000000
	.align		4
        /*0004*/ 	.word	0xffffffff
	.align		4
        /*0008*/ 	.word	index@(_ZN7cutlass13device_kernelINS_4fmha6kernel13FmhaKernelTmaINS1_10collective15FmhaMainloopTmaINS_10bfloat16_tEfN4cute5tupleIJNS7_1CILi64EEESA_NS9_ILi128EEEEEENS4_12CausalFusionEJEEENS4_15FmhaFwdEpilogueIS6_fNS8_IJSA_SB_SA_EEEEEJEEEEEvNT_6ParamsE)
	.align		4
        /*000c*/ 	.word	index@(__assertfail)
	.align		4
        /*0010*/ 	.word	0x00000000
	.align		4
        /*0014*/ 	.word	0xfffffffe
	.align		4
        /*0018*/ 	.word	0x00000000
	.align		4
        /*001c*/ 	.word	0xfffffffd
	.align		4
        /*0020*/ 	.word	0x00000000
	.align		4
        /*0024*/ 	.word	0xfffffffc


//--------------------- .nv.constant4             --------------------------
	.section	.nv.constant4,"a",@progbits
	.align	8
	.align		8
.nv.constant4:
        /*0000*/ 	.dword	__assertfail
	.align		8
        /*0008*/ 	.dword	__unnamed_1
	.align		8
        /*0010*/ 	.dword	__unnamed_2
	.align		8
        /*0018*/ 	.dword	_ZN39_INTERNAL_a0f2fb46_4_k_cu_91767741_29104cuda3std3__45__cpo5beginE
	.align		8
        /*0020*/ 	.dword	_ZN39_INTERNAL_a0f2fb46_4_k_cu_91767741_29104cuda3std3__45__cpo3endE
	.align		8
        /*0028*/ 	.dword	_ZN39_INTERNAL_a0f2fb46_4_k_cu_91767741_29104cuda3std3__45__cpo6cbeginE
	.align		8
        /*0030*/ 	.dword	_ZN39_INTERNAL_a0f2fb46_4_k_cu_91767741_29104cuda3std3__45__cpo4cendE
	.align		8
        /*0038*/ 	.dword	_ZN39_INTERNAL_a0f2fb46_4_k_cu_91767741_29104cuda3std3__441_GLOBAL__N__a0f2fb46_4_k_cu_91767741_29106ignoreE
	.align		8
        /*0040*/ 	.dword	_ZN39_INTERNAL_a0f2fb46_4_k_cu_91767741_29104cuda3std3__419piecewise_constructE
	.align		8
        /*0048*/ 	.dword	_ZN39_INTERNAL_a0f2fb46_4_k_cu_91767741_29104cuda3std3__48in_placeE
	.align		8
        /*0050*/ 	.dword	_ZN39_INTERNAL_a0f2fb46_4_k_cu_91767741_29104cuda3std6ranges3__45__cpo4swapE
	.align		8
        /*0058*/ 	.dword	_ZN39_INTERNAL_a0f2fb46_4_k_cu_91767741_29104cuda3std6ranges3__45__cpo9iter_moveE
	.align		8
        /*0060*/ 	.dword	_ZN39_INTERNAL_a0f2fb46_4_k_cu_91767741_29104cute7productE
	.align		8
        /*0068*/ 	.dword	_ZN39_INTERNAL_a0f2fb46_4_k_cu_91767741_29104cute1_E
	.align		8
        /*0070*/ 	.dword	$str$23
	.align		8
        /*0078*/ 	.dword	$str$24


//--------------------- .text._ZN7cutlass13device_kernelINS_4fmha6kernel13FmhaKernelTmaINS1_10collective15FmhaMainloopTmaINS_10bfloat16_tEfN4cute5tupleIJNS7_1CILi64EEESA_NS9_ILi128EEEEEENS4_12CausalFusionEJEEENS4_15FmhaFwdEpilogueIS6_fNS8_IJSA_SB_SA_EEEEEJEEEEEvNT_6ParamsE --------------------------
	.section	.text._ZN7cutlass13device_kernelINS_4fmha6kernel13FmhaKernelTmaINS1_10collective15FmhaMainloopTmaINS_10bfloat16_tEfN4cute5tupleIJNS7_1CILi64EEESA_NS9_ILi128EEEEEENS4_12CausalFusionEJEEENS4_15FmhaFwdEpilogueIS6_fNS8_IJSA_SB_SA_EEEEEJEEEEEvNT_6ParamsE,"ax",@progbits
	.align	128
.text._ZN7cutlass13device_kernelINS_4fmha6kernel13FmhaKernelTmaINS1_10collective15FmhaMainloopTmaINS_10bfloat16_tEfN4cute5tupleIJNS7_1CILi64EEESA_NS9_ILi128EEEEEENS4_12CausalFusionEJEEENS4_15FmhaFwdEpilogueIS6_fNS8_IJSA_SB_SA_EEEEEJEEEEEvNT_6ParamsE:
        .type           _ZN7cutlass13device_kernelINS_4fmha6kernel13FmhaKernelTmaINS1_10collective15FmhaMainloopTmaINS_10bfloat16_tEfN4cute5tupleIJNS7_1CILi64EEESA_NS9_ILi128EEEEEENS4_12CausalFusionEJEEENS4_15FmhaFwdEpilogueIS6_fNS8_IJSA_SB_SA_EEEEEJEEEEEvNT_6ParamsE,@function
        .size           _ZN7cutlass13device_kernelINS_4fmha6kernel13FmhaKernelTmaINS1_10collective15FmhaMainloopTmaINS_10bfloat16_tEfN4cute5tupleIJNS7_1CILi64EEESA_NS9_ILi128EEEEEENS4_12CausalFusionEJEEENS4_15FmhaFwdEpilogueIS6_fNS8_IJSA_SB_SA_EEEEEJEEEEEvNT_6ParamsE,(.L_x_82 - _ZN7cutlass13device_kernelINS_4fmha6kernel13FmhaKernelTmaINS1_10collective15FmhaMainloopTmaINS_10bfloat16_tEfN4cute5tupleIJNS7_1CILi64EEESA_NS9_ILi128EEEEEENS4_12CausalFusionEJEEENS4_15FmhaFwdEpilogueIS6_fNS8_IJSA_SB_SA_EEEEEJEEEEEvNT_6ParamsE)
        .other          _ZN7cutlass13device_kernelINS_4fmha6kernel13FmhaKernelTmaINS1_10collective15FmhaMainloopTmaINS_10bfloat16_tEfN4cute5tupleIJNS7_1CILi64EEESA_NS9_ILi128EEEEEENS4_12CausalFusionEJEEENS4_15FmhaFwdEpilogueIS6_fNS8_IJSA_SB_SA_EEEEEJEEEEEvNT_6ParamsE,@"STO_CUDA_ENTRY STV_DEFAULT"
_ZN7cutlass13device_kernelINS_4fmha6kernel13FmhaKernelTmaINS1_10collective15FmhaMainloopTmaINS_10bfloat16_tEfN4cute5tupleIJNS7_1CILi64EEESA_NS9_ILi128EEEEEENS4_12CausalFusionEJEEENS4_15FmhaFwdEpilogueIS6_fNS8_IJSA_SB_SA_EEEEEJEEEEEvNT_6ParamsE:
[----:B------:R-:W1:Y:S01]  /*0000*/  LDC R1, c[0x0][0x28] ;  /* 0x00000a00ff017b82 */ /* 0x000e620000000800 */
[----:B------:R-:W2:Y:S01]  /*0010*/  S2R R16, SR_TID.X ;  /* 0x0000000000107919 */ /* 0x000ea20000002100 */
[----:B------:R-:W-:Y:S01]  /*0020*/  ELECT P0, URZ, PT ;  /* 0x00000000003f782f */ /* 0x000fe20003800000 */
[----:B------:R-:W-:Y:S01]  /*0030*/  BSSY B0, `(.L_x_0) ;  /* 0x0000010000007945 */ /* 0x000fe20003800000 */
[----:B--2---:R-:W-:-:S05]  /*0040*/  SHF.R.U32.HI R11, RZ, 0x5, R16 ;  /* 0x00000005ff0b7819 */ /* 0x004fca0000011610 */
[----:B------:R-:W2:Y:S02]  /*0050*/  SHFL.IDX PT, R0, R11, RZ, 0x1f ;  /* 0x00001fff0b007589 */ /* 0x000ea400000e0000 */
[----:B--2---:R-:W-:-:S13]  /*0060*/  ISETP.NE.OR P0, PT, R0, RZ, !P0 ;  /* 0x000000ff0000720c */ /* 0x004fda0004705670 */
[----:B-1----:R-:W-:Y:S05]  /*0070*/  @P0 BRA `(.L_x_1) ;  /* 0x00000000002c0947 */ /* 0x002fea0003800000 */
[----:B------:R-:W-:Y:S02]  /*0080*/  ULDC.64 UR4, c[0x0][0x198] ;  /* 0x0000660000047ab9 */ /* 0x000fe40000000a00 */
[----:B------:R-:W-:Y:S02]  /*0090*/  UIADD3 UR6, UP0, UR4, 0xf0, URZ ;  /* 0x000000f004067890 */ /* 0x000fe4000ff1e03f */
[----:B------:R-:W-:Y:S02]  /*00a0*/  UIADD3 UR8, UP1, UR4, 0x1f0, URZ ;  /* 0x000001f004087890 */ /* 0x000fe4000ff3e03f */
[----:B------:R-:W-:Y:S02]  /*00b0*/  UIADD3 UR4, UP2, UR4, 0x2f0, URZ ;  /* 0x000002f004047890 */ /* 0x000fe4000ff5e03f */
[----:B------:R-:W-:Y:S02]  /*00c0*/  UIADD3.X UR7, URZ, UR5, URZ, UP0, !UPT ;  /* 0x000000053f077290 */ /* 0x000fe400087fe43f */
[----:B------:R-:W-:-:S02]  /*00d0*/  UIADD3.X UR9, URZ, UR5, URZ, UP1, !UPT ;  /* 0x000000053f097290 */ /* 0x000fc40008ffe43f */
[----:B------:R-:W-:-:S05]  /*00e0*/  UIADD3.X UR5, URZ, UR5, URZ, UP2, !UPT ;  /* 0x000000053f057290 */ /* 0x000fca00097fe43f */
[----:B------:R1:W-:Y:S02]  /*00f0*/  UTMACCTL.PF [UR6] ;  /* 0x00000000060079b9 */ /* 0x0003e40008040000 */
[----:B------:R1:W-:Y:S02]  /*0100*/  UTMACCTL.PF [UR8] ;  /* 0x00000000080079b9 */ /* 0x0003e40008040000 */
[----:B------:R1:W-:Y:S02]  /*0110*/  UTMACCTL.PF [UR4] ;  /* 0x00000000040079b9 */ /* 0x0003e40008040000 */
[----:B-1----:R-:W-:Y:S01]  /*0120*/  NOP ;  /* 0x0000000000007918 */ /* 0x002fe20000000000 */
.L_x_1:
[----:B------:R-:W-:Y:S05]  /*0130*/  BSYNC B0 ;  /* 0x0000000000007941 */ /* 0x000fea0003800000 */
.L_x_0:
[----:B------:R-:W1:Y:S02]  /*0140*/  SHFL.IDX PT, R0, R11, RZ, 0x1f ;  /* 0x00001fff0b007589 */ /* 0x000e6400000e0000 */
[----:B-1----:R-:W-:-:S13]  /*0150*/  ISETP.NE.AND P0, PT, R0, RZ, PT ;  /* 0x000000ff0000720c */ /* 0x002fda0003f05270 */
[----:B------:R-:W-:Y:S05]  /*0160*/  @P0 BRA `(.L_x_2) ;  /* 0x0000000000400947 */ /* 0x000fea0003800000 */
[----:B------:R-:W1:Y:S01]  /*0170*/  S2UR UR8, SR_CgaCtaId ;  /* 0x00000000000879c3 */ /* 0x000e620000008800 */
[----:B------:R-:W-:Y:S01]  /*0180*/  UMOV UR4, 0x400 ;  /* 0x0000040000047882 */ /* 0x000fe20000000000 */
[----:B------:R-:W-:Y:S01]  /*0190*/  UMOV UR5, 0x1 ;  /* 0x0000000100057882 */ /* 0x000fe20000000000 */
[----:B------:R-:W-:Y:S01]  /*01a0*/  UMOV UR6, 0x80 ;  /* 0x0000008000067882 */ /* 0x000fe20000000000 */
[----:B------:R-:W-:Y:S01]  /*01b0*/  ELECT P0, URZ, PT ;  /* 0x00000000003f782f */ /* 0x000fe20003800000 */
[----:B------:R-:W-:-:S04]  /*01c0*/  UIADD3 UR6, -UR6, 0x100000, URZ ;  /* 0x0010000006067890 */ /* 0x000fc8000fffe13f */
[----:B------:R-:W-:Y:S02]  /*01d0*/  USHF.L.U32 UR7, UR6, 0xb, URZ ;  /* 0x0000000b06077899 */ /* 0x000fe4000800063f */
[----:B------:R-:W-:Y:S02]  /*01e0*/  USHF.L.U32 UR6, UR6, 0x1, URZ ;  /* 0x0000000106067899 */ /* 0x000fe4000800063f */
[----:B-1----:R-:W-:Y:S02]  /*01f0*/  ULEA UR8, UR8, UR4, 0x18 ;  /* 0x0000000408087291 */ /* 0x002fe4000f8ec03f */
[----:B------:R-:W-:-:S04]  /*0200*/  UIADD3 UR4, -UR5, 0x100000, URZ ;  /* 0x0010000005047890 */ /* 0x000fc8000fffe13f */
[----:B------:R-:W-:Y:S02]  /*0210*/  USHF.L.U32 UR5, UR4, 0xb, URZ ;  /* 0x0000000b04057899 */ /* 0x000fe4000800063f */
[----:B------:R-:W-:Y:S01]  /*0220*/  USHF.L.U32 UR4, UR4, 0x1, URZ ;  /* 0x0000000104047899 */ /* 0x000fe2000800063f */
[----:B------:R-:W1:Y:S11]  /*0230*/  FENCE.VIEW.ASYNC.S ;  /* 0x00000000000073c6 */ /* 0x000e760000000000 */
[----:B-1----:R1:W2:Y:S01]  /*0240*/  SYNCS.EXCH.64 URZ, [UR8+0x14040], UR4 ;  /* 0x01404004083f75b2 */ /* 0x0022a20008000100 */
[----:B------:R1:W3:Y:S01]  /*0250*/  SYNCS.EXCH.64 URZ, [UR8+0x14048], UR6 ;  /* 0x01404806083f75b2 */ /* 0x0002e20008000100 */
[----:B------:R-:W-:Y:S01]  /*0260*/  NOP ;  /* 0x0000000000007918 */ /* 0x000fe20000000000 */
.L_x_2:
[----:B------:R-:W4:Y:S01]  /*0270*/  SHFL.IDX PT, R0, R11, RZ, 0x1f ;  /* 0x00001fff0b007589 */ /* 0x000f2200000e0000 */
[----:B------:R-:W-:Y:S01]  /*0280*/  NOP ;  /* 0x0000000000007918 */ /* 0x000fe20000000000 */
[----:B----4-:R-:W-:-:S13]  /*0290*/  ISETP.NE.AND P0, PT, R0, RZ, PT ;  /* 0x000000ff0000720c */ /* 0x010fda0003f05270 */
[----:B------:R-:W-:Y:S05]  /*02a0*/  @P0 BRA `(.L_x_3) ;  /* 0x0000000000580947 */ /* 0x000fea0003800000 */
[----:B-1----:R-:W1:Y:S01]  /*02b0*/  S2UR UR5, SR_CgaCtaId ;  /* 0x00000000000579c3 */ /* 0x002e620000008800 */
[----:B------:R-:W-:Y:S01]  /*02c0*/  UMOV UR4, 0x400 ;  /* 0x0000040000047882 */ /* 0x000fe20000000000 */
[----:B------:R-:W-:Y:S01]  /*02d0*/  UMOV UR6, 0x1 ;  /* 0x0000000100067882 */ /* 0x000fe20000000000 */
[----:B------:R-:W-:Y:S01]  /*02e0*/  UMOV UR7, 0x80 ;  /* 0x0000008000077882 */ /* 0x000fe20000000000 */
[----:B------:R-:W-:Y:S01]  /*02f0*/  ELECT P0, URZ, PT ;  /* 0x00000000003f782f */ /* 0x000fe20003800000 */
[----:B-1----:R-:W-:Y:S02]  /*0300*/  ULEA UR8, UR5, UR4, 0x18 ;  /* 0x0000000405087291 */ /* 0x002fe4000f8ec03f */
[----:B------:R-:W-:-:S04]  /*0310*/  UIADD3 UR4, -UR6, 0x100000, URZ ;  /* 0x0010000006047890 */ /* 0x000fc8000fffe13f */
[----:B------:R-:W-:Y:S02]  /*0320*/  USHF.L.U32 UR5, UR4, 0xb, URZ ;  /* 0x0000000b04057899 */ /* 0x000fe4000800063f */
[----:B------:R-:W-:Y:S02]  /*0330*/  USHF.L.U32 UR4, UR4, 0x1, URZ ;  /* 0x0000000104047899 */ /* 0x000fe4000800063f */
[----:B------:R-:W-:-:S04]  /*0340*/  UIADD3 UR6, -UR7, 0x100000, URZ ;  /* 0x0010000007067890 */ /* 0x000fc8000fffe13f */
[----:B------:R-:W-:Y:S02]  /*0350*/  USHF.L.U32 UR7, UR6, 0xb, URZ ;  /* 0x0000000b06077899 */ /* 0x000fe4000800063f */
[----:B------:R-:W-:Y:S01]  /*0360*/  USHF.L.U32 UR6, UR6, 0x1, URZ ;  /* 0x0000000106067899 */ /* 0x000fe2000800063f */
[----:B------:R-:W1:Y:S03]  /*0370*/  FENCE.VIEW.ASYNC.S ;  /* 0x00000000000073c6 */ /* 0x000e660000000000 */
[----:B-1----:R4:W1:Y:S08]  /*0380*/  SYNCS.EXCH.64 URZ, [UR8+0x14000], UR4 ;  /* 0x01400004083f75b2 */ /* 0x0028700008000100 */
[----:B------:R4:W1:Y:S01]  /*0390*/  SYNCS.EXCH.64 URZ, [UR8+0x14020], UR6 ;  /* 0x01402006083f75b2 */ /* 0x0008620008000100 */
[----:B------:R4:W1:Y:S01]  /*03a0*/  SYNCS.EXCH.64 URZ, [UR8+0x14008], UR4 ;  /* 0x01400804083f75b2 */ /* 0x0008620008000100 */
[----:B------:R4:W1:Y:S01]  /*03b0*/  SYNCS.EXCH.64 URZ, [UR8+0x14028], UR6 ;  /* 0x01402806083f75b2 */ /* 0x0008620008000100 */
[----:B------:R4:W1:Y:S01]  /*03c0*/  SYNCS.EXCH.64 URZ, [UR8+0x14010], UR4 ;  /* 0x01401004083f75b2 */ /* 0x0008620008000100 */
[----:B------:R4:W1:Y:S01]  /*03d0*/  SYNCS.EXCH.64 URZ, [UR8+0x14030], UR6 ;  /* 0x01403006083f75b2 */ /* 0x0008620008000100 */
[----:B------:R4:W1:Y:S01]  /*03e0*/  SYNCS.EXCH.64 URZ, [UR8+0x14018], UR4 ;  /* 0x01401804083f75b2 */ /* 0x0008620008000100 */
[----:B------:R4:W1:Y:S02]  /*03f0*/  SYNCS.EXCH.64 URZ, [UR8+0x14038], UR6 ;  /* 0x01403806083f75b2 */ /* 0x0008640008000100 */
[----:B----4-:R-:W-:Y:S01]  /*0400*/  NOP ;  /* 0x0000000000007918 */ /* 0x010fe20000000000 */
.L_x_3:
        /* <DEDUP_REMOVED lines=26> */
.L_x_4:
[----:B------:R-:W4:Y:S01]  /*05b0*/  S2UR UR43, SR_CTAID.X ;  /* 0x00000000002b79c3 */ /* 0x000f220000002500 */
[----:B------:R-:W5:Y:S01]  /*05c0*/  SHFL.IDX PT, R11, R11, RZ, 0x1f ;  /* 0x00001fff0b0b7589 */ /* 0x000f6200000e0000 */
[----:B-1----:R-:W-:Y:S01]  /*05d0*/  ULDC UR4, c[0x0][0x28c] ;  /* 0x0000a30000047ab9 */ /* 0x002fe20000000800 */
[----:B------:R-:W-:Y:S02]  /*05e0*/  ELECT P0, URZ, PT ;  /* 0x00000000003f782f */ /* 0x000fe40003800000 */
[----:B------:R-:W-:Y:S01]  /*05f0*/  SHF.R.S32.HI R3, RZ, 0x1f, R16 ;  /* 0x0000001fff037819 */ /* 0x000fe20000011410 */
[----:B------:R-:W-:Y:S01]  /*0600*/  UIADD3 UR4, UR4, 0x3f, URZ ;  /* 0x0000003f04047890 */ /* 0x000fe2000fffe03f */
[----:B------:R-:W-:Y:S01]  /*0610*/  NOP ;  /* 0x0000000000007918 */ /* 0x000fe20000000000 */
[----:B------:R-:W-:Y:S01]  /*0620*/  BSSY B0, `(.L_x_5) ;  /* 0x0000033000007945 */ /* 0x000fe20003800000 */
[----:B------:R-:W-:Y:S01]  /*0630*/  LEA.HI R3, R3, R16, RZ, 0x7 ;  /* 0x0000001003037211 */ /* 0x000fe200078f38ff */
[----:B------:R-:W-:Y:S01]  /*0640*/  USHF.R.S32.HI UR5, URZ, 0x1f, UR4 ;  /* 0x0000001f3f057899 */ /* 0x000fe20008011404 */
[----:B------:R-:W1:Y:S01]  /*0650*/  S2UR UR36, SR_CTAID.Y ;  /* 0x00000000002479c3 */ /* 0x000e620000002600 */
[----:B------:R-:W-:-:S02]  /*0660*/  MOV R10, RZ ;  /* 0x000000ff000a7202 */ /* 0x000fc40000000f00 */
[----:B------:R-:W-:Y:S01]  /*0670*/  ULEA.HI UR5, UR5, UR4, URZ, 0x6 ;  /* 0x0000000405057291 */ /* 0x000fe2000f8f303f */
[----:B------:R-:W-:-:S03]  /*0680*/  LOP3.LUT R3, R3, 0xffffff80, RZ, 0xc0, !PT ;  /* 0xffffff8003037812 */ /* 0x000fc600078ec0ff */
[----:B------:R-:W-:Y:S01]  /*0690*/  USHF.R.S32.HI UR5, URZ, 0x6, UR5 ;  /* 0x000000063f057899 */ /* 0x000fe20008011405 */
[----:B------:R-:W1:Y:S01]  /*06a0*/  S2UR UR37, SR_CTAID.Z ;  /* 0x00000000002579c3 */ /* 0x000e620000002700 */
[----:B----4-:R-:W-:-:S07]  /*06b0*/  USHF.L.U32 UR43, UR43, 0x6, URZ ;  /* 0x000000062b2b7899 */ /* 0x010fce000800063f */
[----:B--23--:R-:W-:Y:S01]  /*06c0*/  BAR.SYNC.DEFER_BLOCKING 0x0 ;  /* 0x0000000000007b1d */ /* 0x00cfe20000010000 */
[----:B-----5:R-:W-:Y:S02]  /*06d0*/  ISETP.EQ.AND P1, PT, R11, RZ, P0 ;  /* 0x000000ff0b00720c */ /* 0x020fe40000722270 */
[----:B------:R-:W-:-:S05]  /*06e0*/  MOV R0, UR43 ;  /* 0x0000002b00007c02 */ /* 0x000fca0008000f00 */
[----:B------:R-:W-:-:S05]  /*06f0*/  VIADD R0, R0, 0x7f ;  /* 0x0000007f00007836 */ /* 0x000fca0000000000 */
[----:B------:R-:W-:Y:S01]  /*0700*/  SHF.R.U32.HI R120, RZ, 0x6, R0 ;  /* 0x00000006ff787819 */ /* 0x000fe20000011600 */
[----:B------:R-:W-:-:S03]  /*0710*/  IMAD.IADD R0, R16, 0x1, -R3 ;  /* 0x0000000110007824 */ /* 0x000fc600078e0a03 */
[----:B------:R-:W-:Y:S01]  /*0720*/  VIMNMX R2, R120, UR5, PT ;  /* 0x0000000578027c48 */ /* 0x000fe2000bfe0100 */
[----:B-1----:R-:W-:Y:S06]  /*0730*/  @!P1 BRA `(.L_x_6) ;  /* 0x0000000000849947 */ /* 0x002fec0003800000 */
[----:B------:R-:W1:Y:S01]  /*0740*/  S2R R4, SR_CgaCtaId ;  /* 0x0000000000047919 */ /* 0x000e620000008800 */
[----:B------:R-:W-:Y:S02]  /*0750*/  MOV R3, 0x400 ;  /* 0x0000040000037802 */ /* 0x000fe40000000f00 */
[----:B------:R-:W-:Y:S02]  /*0760*/  MOV R5, 0x1 ;  /* 0x0000000100057802 */ /* 0x000fe40000000f00 */
[----:B------:R-:W-:Y:S02]  /*0770*/  ISETP.NE.AND P3, PT, R0, RZ, PT ;  /* 0x000000ff0000720c */ /* 0x000fe40003f65270 */
[----:B-1----:R-:W-:Y:S02]  /*0780*/  LEA R4, R4, R3, 0x18 ;  /* 0x0000000304047211 */ /* 0x002fe400078ec0ff */
[----:B------:R-:W-:-:S09]  /*0790*/  SHF.L.U32 R3, R5, 0x1f, RZ ;  /* 0x0000001f05037819 */ /* 0x000fd200000006ff */
.L_x_7:
[----:B-1----:R1:W2:Y:S02]  /*07a0*/  SYNCS.PHASECHK.TRANS64.TRYWAIT P2, [R4+URZ+0x14048], R3 ;  /* 0x01404803040075a7 */ /* 0x0022a4000804017f */
[----:B--2---:R-:W-:Y:S05]  /*07b0*/  @!P2 NANOSLEEP.SYNCS 0x989680 ;  /* 0x009896800000a95d */ /* 0x004fea0003900000 */
[----:B------:R-:W2:Y:S02]  /*07c0*/  @!P2 SYNCS.PHASECHK.TRANS64 P2, [R4+URZ+0x14048], R3 ;  /* 0x014048030400a5a7 */ /* 0x000ea4000804007f */
[----:B--2---:R-:W-:Y:S05]  /*07d0*/  @!P2 BRA `(.L_x_7) ;  /* 0xfffffffc00f0a947 */ /* 0x004fea000383ffff */
[----:B------:R-:W-:Y:S05]  /*07e0*/  @P3 BRA `(.L_x_8) ;  /* 0x0000000000143947 */ /* 0x000fea0003800000 */
[----:B------:R-:W-:Y:S01]  /*07f0*/  LOP3.LUT P2, RZ, R16, 0x1f, RZ, 0xc0, !PT ;  /* 0x0000001f10ff7812 */ /* 0x000fe2000784c0ff */
[----:B-1----:R-:W-:-:S04]  /*0800*/  IMAD.MOV.U32 R3, RZ, RZ, 0x4000 ;  /* 0x00004000ff037424 */ /* 0x002fc800078e00ff */
[----:B------:R2:W-:Y:S08]  /*0810*/  SYNCS.ARRIVE.TRANS64 RZ, [R4+URZ+0x14040], R3 ;  /* 0x0140400304ff79a7 */ /* 0x0005f0000800003f */
[----:B------:R-:W-:Y:S05]  /*0820*/  @!P2 BRA `(.L_x_8) ;  /* 0x000000000004a947 */ /* 0x000fea0003800000 */
[----:B------:R-:W-:Y:S01]  /*0830*/  BPT.TRAP 0x1 ;  /* 0x000000040000795c */ /* 0x000fe20000300000 */
.L_x_8:
[----:B------:R-:W-:Y:S01]  /*0840*/  R2UR UR40, R4 ;  /* 0x00000000042872ca */ /* 0x000fe200000e0000 */
[----:B------:R-:W-:Y:S01]  /*0850*/  ULDC.64 UR4, c[0x0][0x198] ;  /* 0x0000660000047ab9 */ /* 0x000fe20000000a00 */
[----:B------:R-:W-:Y:S01]  /*0860*/  UMOV UR6, 0x0 ;  /* 0x0000000000067882 */ /* 0x000fe20000000000 */
[----:B------:R-:W-:Y:S01]  /*0870*/  UIADD3 UR4, UP0, UR4, 0xf0, URZ ;  /* 0x000000f004047890 */ /* 0x000fe2000ff1e03f */
[----:B------:R-:W-:Y:S01]  /*0880*/  UMOV UR7, 0x10000000 ;  /* 0x1000000000077882 */ /* 0x000fe20000000000 */
[----:B------:R-:W-:Y:S02]  /*0890*/  UMOV UR42, URZ ;  /* 0x0000003f002a7c82 */ /* 0x000fe40008000000 */
[----:B------:R-:W-:Y:S01]  /*08a0*/  UIADD3.X UR5, URZ, UR5, URZ, UP0, !UPT ;  /* 0x000000053f057290 */ /* 0x000fe200087fe43f */
[----:B------:R-:W-:Y:S01]  /*08b0*/  UMOV UR44, UR36 ;  /* 0x00000024002c7c82 */ /* 0x000fe20008000000 */
[----:B------:R-:W-:Y:S01]  /*08c0*/  UMOV UR45, UR37 ;  /* 0x00000025002d7c82 */ /* 0x000fe20008000000 */
[----:B------:R-:W-:Y:S01]  /*08d0*/  UMOV UR34, 0x40 ;  /* 0x0000004000227882 */ /* 0x000fe20000000000 */
[----:B------:R-:W-:-:S02]  /*08e0*/  UMOV UR35, UR43 ;  /* 0x0000002b00237c82 */ /* 0x000fc40008000000 */
[----:B------:R-:W-:Y:S02]  /*08f0*/  UIADD3 UR41, UR40, 0x14040, URZ ;  /* 0x0001404028297890 */ /* 0x000fe4000fffe03f */
[----:B------:R-:W-:-:S05]  /*0900*/  UIADD3 UR32, UR40, 0x2000, URZ ;  /* 0x0000200028207890 */ /* 0x000fca000fffe03f */
[----:B------:R-:W-:Y:S02]  /*0910*/  UMOV UR33, UR41 ;  /* 0x0000002900217c82 */ /* 0x000fe40008000000 */
[----:B------:R3:W-:Y:S02]  /*0920*/  UTMALDG.4D [UR40], [UR4], desc[UR6] ;  /* 0x00000628040075b4 */ /* 0x0007e40008019000 */
[----:B------:R3:W-:Y:S02]  /*0930*/  UTMALDG.4D [UR32], [UR4], desc[UR6] ;  /* 0x00000620040075b4 */ /* 0x0007e40008019000 */
[----:B---3--:R-:W-:Y:S01]  /*0940*/  NOP ;  /* 0x0000000000007918 */ /* 0x008fe20000000000 */
.L_x_6:
[----:B------:R-:W-:Y:S05]  /*0950*/  BSYNC B0 ;  /* 0x0000000000007941 */ /* 0x000fea0003800000 */
.L_x_5:
[----:B------:R-:W-:Y:S01]  /*0960*/  BSSY B0, `(.L_x_9) ;  /* 0x00000b3000007945 */ /* 0x000fe20003800000 */
[----:B------:R-:W-:Y:S01]  /*0970*/  SHF.L.U32 R9, R2, 0x1, RZ ;  /* 0x0000000102097819 */ /* 0x000fe200000006ff */
[----:B------:R-:W-:Y:S01]  /*0980*/  IMAD.MOV.U32 R8, RZ, RZ, 0x1 ;  /* 0x00000001ff087424 */ /* 0x000fe200078e00ff */
[----:B------:R-:W-:Y:S01]  /*0990*/  MOV R6, 0x1 ;  /* 0x0000000100067802 */ /* 0x000fe20000000f00 */
[----:B------:R-:W-:Y:S01]  /*09a0*/  IMAD.MOV.U32 R7, RZ, RZ, RZ ;  /* 0x000000ffff077224 */ /* 0x000fe200078e00ff */
[----:B------:R-:W-:Y:S06]  /*09b0*/  @!P1 BRA `(.L_x_10) ;  /* 0x0000000800b49947 */ /* 0x000fec0003800000 */
[----:B------:R-:W-:Y:S01]  /*09c0*/  ISETP.GE.AND P1, PT, R2, 0x1, PT ;  /* 0x000000010200780c */ /* 0x000fe20003f26270 */
[----:B------:R-:W-:Y:S01]  /*09d0*/  IMAD.MOV.U32 R7, RZ, RZ, RZ ;  /* 0x000000ffff077224 */ /* 0x000fe200078e00ff */
[----:B------:R-:W-:Y:S02]  /*09e0*/  LOP3.LUT R9, R16, 0x1f, RZ, 0xc0, !PT ;  /* 0x0000001f10097812 */ /* 0x000fe400078ec0ff */
[----:B------:R-:W-:-:S09]  /*09f0*/  MOV R10, RZ ;  /* 0x000000ff000a7202 */ /* 0x000fd20000000f00 */
[----:B------:R-:W-:Y:S05]  /*0a00*/  @!P1 BRA `(.L_x_11) ;  /* 0x00000004002c9947 */ /* 0x000fea0003800000 */
[----:B-12---:R-:W1:Y:S01]  /*0a10*/  S2R R4, SR_CgaCtaId ;  /* 0x0000000000047919 */ /* 0x006e620000008800 */
[----:B------:R-:W-:Y:S01]  /*0a20*/  MOV R3, 0x400 ;  /* 0x0000040000037802 */ /* 0x000fe20000000f00 */
[----:B------:R-:W-:Y:S01]  /*0a30*/  IMAD.MOV.U32 R7, RZ, RZ, 0x1 ;  /* 0x00000001ff077424 */ /* 0x000fe200078e00ff */
[----:B------:R-:W-:Y:S02]  /*0a40*/  MOV R5, 0x1 ;  /* 0x0000000100057802 */ /* 0x000fe40000000f00 */
[----:B------:R-:W-:Y:S02]  /*0a50*/  ISETP.NE.AND P2, PT, R0, RZ, PT ;  /* 0x000000ff0000720c */ /* 0x000fe40003f45270 */
[----:B-1----:R-:W-:Y:S02]  /*0a60*/  LEA R3, R4, R3, 0x18 ;  /* 0x0000000304037211 */ /* 0x002fe400078ec0ff */
[----:B------:R-:W-:-:S09]  /*0a70*/  SHF.L.U32 R4, R5, 0x1f, RZ ;  /* 0x0000001f05047819 */ /* 0x000fd200000006ff */
.L_x_12:
[----:B-1----:R1:W2:Y:S02]  /*0a80*/  SYNCS.PHASECHK.TRANS64.TRYWAIT P1, [R3+URZ+0x14020], R4 ;  /* 0x01402004030075a7 */ /* 0x0022a4000802017f */
[----:B--2---:R-:W-:Y:S05]  /*0a90*/  @!P1 NANOSLEEP.SYNCS 0x989680 ;  /* 0x009896800000995d */ /* 0x004fea0003900000 */
[----:B------:R-:W2:Y:S02]  /*0aa0*/  @!P1 SYNCS.PHASECHK.TRANS64 P1, [R3+URZ+0x14020], R4 ;  /* 0x01402004030095a7 */ /* 0x000ea4000802007f */
[----:B--2---:R-:W-:Y:S05]  /*0ab0*/  @!P1 BRA `(.L_x_12) ;  /* 0xfffffffc00f09947 */ /* 0x004fea000383ffff */
[----:B------:R-:W-:Y:S05]  /*0ac0*/  @P2 BRA `(.L_x_13) ;  /* 0x0000000000142947 */ /* 0x000fea0003800000 */
[----:B------:R-:W-:Y:S02]  /*0ad0*/  ISETP.NE.AND P1, PT, R9, RZ, PT ;  /* 0x000000ff0900720c */ /* 0x000fe40003f25270 */
[----:B-1----:R-:W-:-:S04]  /*0ae0*/  MOV R4, 0x4000 ;  /* 0x0000400000047802 */ /* 0x002fc80000000f00 */
[----:B------:R2:W-:Y:S07]  /*0af0*/  SYNCS.ARRIVE.TRANS64 RZ, [R3+URZ+0x14000], R4 ;  /* 0x0140000403ff79a7 */ /* 0x0005ee000800003f */
[----:B------:R-:W-:Y:S05]  /*0b00*/  @!P1 BRA `(.L_x_13) ;  /* 0x0000000000049947 */ /* 0x000fea0003800000 */
[----:B------:R-:W-:Y:S01]  /*0b10*/  BPT.TRAP 0x1 ;  /* 0x000000040000795c */ /* 0x000fe20000300000 */
.L_x_13:
[----:B------:R-:W-:Y:S01]  /*0b20*/  R2UR UR32, R3 ;  /* 0x00000000032072ca */ /* 0x000fe200000e0000 */
[----:B-12---:R-:W1:Y:S01]  /*0b30*/  S2R R4, SR_CgaCtaId ;  /* 0x0000000000047919 */ /* 0x006e620000008800 */
[----:B------:R-:W-:Y:S01]  /*0b40*/  ULDC.64 UR4, c[0x0][0x198] ;  /* 0x0000660000047ab9 */ /* 0x000fe20000000a00 */
[----:B------:R-:W-:Y:S01]  /*0b50*/  UMOV UR11, URZ ;  /* 0x0000003f000b7c82 */ /* 0x000fe20008000000 */
[----:B------:R-:W-:Y:S01]  /*0b60*/  UIADD3 UR4, UP0, UR4, 0x1f0, URZ ;  /* 0x000001f004047890 */ /* 0x000fe2000ff1e03f */
[----:B------:R-:W-:Y:S01]  /*0b70*/  MOV R3, 0x400 ;  /* 0x0000040000037802 */ /* 0x000fe20000000f00 */
[----:B------:R-:W-:Y:S01]  /*0b80*/  UMOV UR6, 0x0 ;  /* 0x0000000000067882 */ /* 0x000fe20000000000 */
[----:B------:R-:W-:Y:S01]  /*0b90*/  UMOV UR7, 0x10000000 ;  /* 0x1000000000077882 */ /* 0x000fe20000000000 */
[----:B------:R-:W-:Y:S01]  /*0ba0*/  UIADD3.X UR5, URZ, UR5, URZ, UP0, !UPT ;  /* 0x000000053f057290 */ /* 0x000fe200087fe43f */
[----:B------:R-:W-:Y:S01]  /*0bb0*/  IMAD.MOV.U32 R6, RZ, RZ, 0x1 ;  /* 0x00000001ff067424 */ /* 0x000fe200078e00ff */
[----:B------:R-:W-:Y:S01]  /*0bc0*/  UMOV UR10, URZ ;  /* 0x0000003f000a7c82 */ /* 0x000fe20008000000 */
[----:B------:R-:W-:Y:S01]  /*0bd0*/  UMOV UR12, UR36 ;  /* 0x00000024000c7c82 */ /* 0x000fe20008000000 */
[----:B------:R-:W-:Y:S01]  /*0be0*/  UMOV UR13, UR37 ;  /* 0x00000025000d7c82 */ /* 0x000fe20008000000 */
[----:B------:R-:W-:Y:S01]  /*0bf0*/  UIADD3 UR8, UR32, 0x4000, URZ ;  /* 0x0000400020087890 */ /* 0x000fe2000fffe03f */
[----:B------:R-:W-:Y:S01]  /*0c00*/  ISETP.NE.AND P2, PT, R0, RZ, PT ;  /* 0x000000ff0000720c */ /* 0x000fe20003f45270 */
[----:B------:R-:W-:Y:S01]  /*0c10*/  UIADD3 UR9, UR32, 0x14000, URZ ;  /* 0x0001400020097890 */ /* 0x000fe2000fffe03f */
[----:B------:R-:W-:Y:S01]  /*0c20*/  MOV R10, 0x1 ;  /* 0x00000001000a7802 */ /* 0x000fe20000000f00 */
[----:B------:R-:W-:Y:S01]  /*0c30*/  UIADD3 UR32, UR32, 0x6000, URZ ;  /* 0x0000600020207890 */ /* 0x000fe2000fffe03f */
[----:B------:R-:W-:Y:S01]  /*0c40*/  SHF.L.U32 R6, R6, 0x1f, RZ ;  /* 0x0000001f06067819 */ /* 0x000fe200000006ff */
[----:B------:R-:W-:Y:S01]  /*0c50*/  UMOV UR34, 0x40 ;  /* 0x0000004000227882 */ /* 0x000fe20000000000 */
[----:B------:R-:W-:-:S02]  /*0c60*/  UMOV UR35, UR11 ;  /* 0x0000000b00237c82 */ /* 0x000fc40008000000 */
[----:B------:R-:W-:Y:S02]  /*0c70*/  UMOV UR33, UR9 ;  /* 0x0000000900217c82 */ /* 0x000fe40008000000 */
[----:B------:R2:W-:Y:S02]  /*0c80*/  UTMALDG.4D [UR8], [UR4], desc[UR6] ;  /* 0x00000608040075b4 */ /* 0x0005e40008019000 */
[----:B------:R2:W-:Y:S01]  /*0c90*/  UTMALDG.4D [UR32], [UR4], desc[UR6] ;  /* 0x00000620040075b4 */ /* 0x0005e20008019000 */
[----:B-1----:R-:W-:-:S05]  /*0ca0*/  LEA R4, R4, R3, 0x18 ;  /* 0x0000000304047211 */ /* 0x002fca00078ec0ff */
[----:B--2---:R-:W-:-:S07]  /*0cb0*/  IMAD R3, R7, 0x8, R4 ;  /* 0x0000000807037824 */ /* 0x004fce00078e0204 */
.L_x_14:
        /* <DEDUP_REMOVED lines=10> */
.L_x_15:
[----:B------:R-:W-:Y:S01]  /*0d60*/  IMAD R4, R7, 0x4000, R4 ;  /* 0x0000400007047824 */ /* 0x000fe200078e0204 */
[----:B------:R-:W-:Y:S01]  /*0d70*/  R2UR UR9, R3 ;  /* 0x00000000030972ca */ /* 0x000fe200000e0000 */
[----:B------:R-:W-:Y:S01]  /*0d80*/  ULDC.64 UR4, c[0x0][0x198] ;  /* 0x0000660000047ab9 */ /* 0x000fe20000000a00 */
[----:B------:R-:W-:Y:S01]  /*0d90*/  UMOV UR11, URZ ;  /* 0x0000003f000b7c82 */ /* 0x000fe20008000000 */
[----:B------:R-:W-:Y:S01]  /*0da0*/  UIADD3 UR4, UP0, UR4, 0x2f0, URZ ;  /* 0x000002f004047890 */ /* 0x000fe2000ff1e03f */
[----:B------:R-:W-:Y:S01]  /*0db0*/  R2UR UR32, R4 ;  /* 0x00000000042072ca */ /* 0x000fe200000e0000 */
[----:B------:R-:W-:Y:S01]  /*0dc0*/  UMOV UR6, 0x0 ;  /* 0x0000000000067882 */ /* 0x000fe20000000000 */
[----:B------:R-:W-:Y:S01]  /*0dd0*/  UMOV UR7, 0x10000000 ;  /* 0x1000000000077882 */ /* 0x000fe20000000000 */
[----:B------:R-:W-:Y:S01]  /*0de0*/  UIADD3.X UR5, URZ, UR5, URZ, UP0, !UPT ;  /* 0x000000053f057290 */ /* 0x000fe200087fe43f */
[----:B------:R-:W-:Y:S01]  /*0df0*/  IADD3 R7, R7, 0x1, RZ ;  /* 0x0000000107077810 */ /* 0x000fe20007ffe0ff */
[----:B------:R-:W-:Y:S01]  /*0e00*/  UMOV UR10, URZ ;  /* 0x0000003f000a7c82 */ /* 0x000fe20008000000 */
[----:B------:R-:W-:Y:S01]  /*0e10*/  UMOV UR12, UR36 ;  /* 0x00000024000c7c82 */ /* 0x000fe20008000000 */
[----:B------:R-:W-:Y:S01]  /*0e20*/  UMOV UR13, UR37 ;  /* 0x00000025000d7c82 */ /* 0x000fe20008000000 */
[----:B------:R-:W-:Y:S01]  /*0e30*/  UMOV UR34, 0x40 ;  /* 0x0000004000227882 */ /* 0x000fe20000000000 */
[----:B------:R-:W-:Y:S01]  /*0e40*/  UIADD3 UR9, UR9, 0x14000, URZ ;  /* 0x0001400009097890 */ /* 0x000fe2000fffe03f */
[----:B------:R-:W-:-:S03]  /*0e50*/  UMOV UR35, UR11 ;  /* 0x0000000b00237c82 */ /* 0x000fc60008000000 */
[----:B------:R-:W-:Y:S02]  /*0e60*/  UIADD3 UR8, UR32, 0x4000, URZ ;  /* 0x0000400020087890 */ /* 0x000fe4000fffe03f */
[----:B------:R-:W-:Y:S01]  /*0e70*/  UIADD3 UR32, UR32, 0x6000, URZ ;  /* 0x0000600020207890 */ /* 0x000fe2000fffe03f */
[----:B------:R-:W-:-:S06]  /*0e80*/  UMOV UR33, UR9 ;  /* 0x0000000900217c82 */ /* 0x000fcc0008000000 */
[----:B------:R3:W-:Y:S02]  /*0e90*/  UTMALDG.4D [UR8], [UR4], desc[UR6] ;  /* 0x00000608040075b4 */ /* 0x0007e40008019000 */
[----:B------:R3:W-:Y:S02]  /*0ea0*/  UTMALDG.4D [UR32], [UR4], desc[UR6] ;  /* 0x00000620040075b4 */ /* 0x0007e40008019000 */
[----:B---3--:R-:W-:Y:S01]  /*0eb0*/  NOP ;  /* 0x0000000000007918 */ /* 0x008fe20000000000 */
.L_x_11:
[----:B------:R-:W-:Y:S01]  /*0ec0*/  ISETP.GE.AND P1, PT, R2, 0x2, PT ;  /* 0x000000020200780c */ /* 0x000fe20003f26270 */
[----:B-12---:R-:W-:-:S12]  /*0ed0*/  IMAD.MOV.U32 R6, RZ, RZ, 0x1 ;  /* 0x00000001ff067424 */ /* 0x006fd800078e00ff */
[----:B------:R-:W-:Y:S05]  /*0ee0*/  @!P1 BRA `(.L_x_16) ;  /* 0x00000004005c9947 */ /* 0x000fea0003800000 */
[----:B------:R-:W1:Y:S01]  /*0ef0*/  S2R R4, SR_CgaCtaId ;  /* 0x0000000000047919 */ /* 0x000e620000008800 */
[----:B------:R-:W-:Y:S02]  /*0f00*/  MOV R3, 0x400 ;  /* 0x0000040000037802 */ /* 0x000fe40000000f00 */
[----:B------:R-:W-:Y:S02]  /*0f10*/  MOV R6, 0x1 ;  /* 0x0000000100067802 */ /* 0x000fe40000000f00 */
[----:B------:R-:W-:Y:S02]  /*0f20*/  ISETP.NE.AND P2, PT, R0, RZ, PT ;  /* 0x000000ff0000720c */ /* 0x000fe40003f45270 */
[----:B------:R-:W-:Y:S02]  /*0f30*/  SHF.L.U32 R6, R6, 0x1f, RZ ;  /* 0x0000001f06067819 */ /* 0x000fe400000006ff */
[----:B-1----:R-:W-:-:S05]  /*0f40*/  LEA R4, R4, R3, 0x18 ;  /* 0x0000000304047211 */ /* 0x002fca00078ec0ff */
[----:B------:R-:W-:-:S07]  /*0f50*/  IMAD R3, R7, 0x8, R4 ;  /* 0x0000000807037824 */ /* 0x000fce00078e0204 */
.L_x_17:
        /* <DEDUP_REMOVED lines=10> */
.L_x_18:
[----:B------:R-:W-:Y:S01]  /*1000*/  IMAD R4, R7, 0x4000, R4 ;  /* 0x0000400007047824 */ /* 0x000fe200078e0204 */
[----:B------:R-:W-:Y:S01]  /*1010*/  R2UR UR11, R10 ;  /* 0x000000000a0b72ca */ /* 0x000fe200000e0000 */
[----:B------:R-:W-:Y:S01]  /*1020*/  ULDC.64 UR4, c[0x0][0x198] ;  /* 0x0000660000047ab9 */ /* 0x000fe20000000a00 */
[----:B------:R-:W-:Y:S01]  /*1030*/  R2UR UR9, R3 ;  /* 0x00000000030972ca */ /* 0x000fe200000e0000 */
[----:B------:R-:W-:Y:S01]  /*1040*/  UIADD3 UR4, UP0, UR4, 0x1f0, URZ ;  /* 0x000001f004047890 */ /* 0x000fe2000ff1e03f */
[----:B------:R-:W-:Y:S01]  /*1050*/  R2UR UR32, R4 ;  /* 0x00000000042072ca */ /* 0x000fe200000e0000 */
[----:B------:R-:W-:Y:S01]  /*1060*/  UMOV UR6, 0x0 ;  /* 0x0000000000067882 */ /* 0x000fe20000000000 */
[----:B------:R-:W3:Y:S01]  /*1070*/  S2R R4, SR_CgaCtaId ;  /* 0x0000000000047919 */ /* 0x000ee20000008800 */
[----:B------:R-:W-:Y:S01]  /*1080*/  UIADD3.X UR5, URZ, UR5, URZ, UP0, !UPT ;  /* 0x000000053f057290 */ /* 0x000fe200087fe43f */
[----:B------:R-:W-:Y:S01]  /*1090*/  IADD3 R7, R7, 0x1, RZ ;  /* 0x0000000107077810 */ /* 0x000fe20007ffe0ff */
[----:B------:R-:W-:Y:S01]  /*10a0*/  UMOV UR7, 0x10000000 ;  /* 0x1000000000077882 */ /* 0x000fe20000000000 */
[----:B------:R-:W-:Y:S01]  /*10b0*/  UMOV UR10, URZ ;  /* 0x0000003f000a7c82 */ /* 0x000fe20008000000 */
[----:B------:R-:W-:Y:S01]  /*10c0*/  UMOV UR12, UR36 ;  /* 0x00000024000c7c82 */ /* 0x000fe20008000000 */
[----:B------:R-:W-:Y:S01]  /*10d0*/  UMOV UR13, UR37 ;  /* 0x00000025000d7c82 */ /* 0x000fe20008000000 */
[----:B------:R-:W-:Y:S01]  /*10e0*/  USHF.L.U32 UR11, UR11, 0x6, URZ ;  /* 0x000000060b0b7899 */ /* 0x000fe2000800063f */
[----:B-12---:R-:W-:Y:S01]  /*10f0*/  MOV R3, 0x400 ;  /* 0x0000040000037802 */ /* 0x006fe20000000f00 */
[----:B------:R-:W-:Y:S01]  /*1100*/  UIADD3 UR9, UR9, 0x14000, URZ ;  /* 0x0001400009097890 */ /* 0x000fe2000fffe03f */
[C---:B------:R-:W-:Y:S01]  /*1110*/  ISETP.NE.AND P2, PT, R7.reuse, 0x4, PT ;  /* 0x000000040700780c */ /* 0x040fe20003f45270 */
[----:B------:R-:W-:Y:S01]  /*1120*/  UIADD3 UR8, UR32, 0x4000, URZ ;  /* 0x0000400020087890 */ /* 0x000fe2000fffe03f */
[C---:B------:R-:W-:Y:S01]  /*1130*/  ISETP.NE.AND P1, PT, R7.reuse, 0x4, PT ;  /* 0x000000040700780c */ /* 0x040fe20003f25270 */
[----:B------:R-:W-:Y:S01]  /*1140*/  UIADD3 UR32, UR32, 0x6000, URZ ;  /* 0x0000600020207890 */ /* 0x000fe2000fffe03f */
[----:B------:R-:W-:Y:S01]  /*1150*/  SEL R7, R7, RZ, P2 ;  /* 0x000000ff07077207 */ /* 0x000fe20001000000 */
[----:B------:R-:W-:Y:S01]  /*1160*/  UMOV UR34, 0x40 ;  /* 0x0000004000227882 */ /* 0x000fe20000000000 */
[----:B------:R-:W-:Y:S01]  /*1170*/  UMOV UR33, UR9 ;  /* 0x0000000900217c82 */ /* 0x000fe20008000000 */
[----:B------:R-:W-:Y:S01]  /*1180*/  UMOV UR35, UR11 ;  /* 0x0000000b00237c82 */ /* 0x000fe20008000000 */
[----:B------:R-:W-:-:S02]  /*1190*/  SEL R6, RZ, 0x1, !P1 ;  /* 0x00000001ff067807 */ /* 0x000fc40004800000 */
[----:B------:R1:W-:Y:S01]  /*11a0*/  UTMALDG.4D [UR8], [UR4], desc[UR6] ;  /* 0x00000608040075b4 */ /* 0x0003e20008019000 */
[----:B------:R-:W-:Y:S01]  /*11b0*/  ISETP.NE.AND P3, PT, R0, RZ, PT ;  /* 0x000000ff0000720c */ /* 0x000fe20003f65270 */
[----:B------:R1:W-:Y:S01]  /*11c0*/  UTMALDG.4D [UR32], [UR4], desc[UR6] ;  /* 0x00000620040075b4 */ /* 0x0003e20008019000 */
[----:B---3--:R-:W-:Y:S02]  /*11d0*/  LEA R4, R4, R3, 0x18 ;  /* 0x0000000304047211 */ /* 0x008fe400078ec0ff */
[----:B------:R-:W-:-:S03]  /*11e0*/  SHF.L.U32 R3, R6, 0x1f, RZ ;  /* 0x0000001f06037819 */ /* 0x000fc600000006ff */
[----:B-1----:R-:W-:-:S07]  /*11f0*/  IMAD R12, R7, 0x8, R4 ;  /* 0x00000008070c7824 */ /* 0x002fce00078e0204 */
.L_x_19:
        /* <DEDUP_REMOVED lines=10> */
.L_x_20:
[C---:B------:R-:W-:Y:S01]  /*12a0*/  IMAD R4, R7.reuse, 0x4000, R4 ;  /* 0x0000400007047824 */ /* 0x040fe200078e0204 */
[----:B------:R-:W-:Y:S01]  /*12b0*/  R2UR UR11, R10 ;  /* 0x000000000a0b72ca */ /* 0x000fe200000e0000 */
[----:B------:R-:W-:Y:S01]  /*12c0*/  ULDC.64 UR4, c[0x0][0x198] ;  /* 0x0000660000047ab9 */ /* 0x000fe20000000a00 */
[----:B------:R-:W-:Y:S01]  /*12d0*/  R2UR UR9, R12 ;  /* 0x000000000c0972ca */ /* 0x000fe200000e0000 */
        /* <DEDUP_REMOVED lines=10> */
[----:B------:R-:W-:Y:S01]  /*1380*/  USHF.L.U32 UR11, UR11, 0x6, URZ ;  /* 0x000000060b0b7899 */ /* 0x000fe2000800063f */
[C---:B------:R-:W-:Y:S01]  /*1390*/  ISETP.NE.AND P1, PT, R7.reuse, 0x4, PT ;  /* 0x000000040700780c */ /* 0x040fe20003f25270 */
[----:B------:R-:W-:Y:S01]  /*13a0*/  UIADD3 UR9, UR9, 0x14000, URZ ;  /* 0x0001400009097890 */ /* 0x000fe2000fffe03f */
[----:B------:R-:W-:Y:S01]  /*13b0*/  VIADD R10, R10, 0x1 ;  /* 0x000000010a0a7836 */ /* 0x000fe20000000000 */
[----:B------:R-:W-:Y:S01]  /*13c0*/  UIADD3 UR8, UR32, 0x4000, URZ ;  /* 0x0000400020087890 */ /* 0x000fe2000fffe03f */
[----:B-12---:R-:W-:Y:S01]  /*13d0*/  SEL R3, RZ, 0x1, P1 ;  /* 0x00000001ff037807 */ /* 0x006fe20000800000 */
[----:B------:R-:W-:Y:S01]  /*13e0*/  UIADD3 UR32, UR32, 0x6000, URZ ;  /* 0x0000600020207890 */ /* 0x000fe2000fffe03f */
[----:B------:R-:W-:Y:S01]  /*13f0*/  SEL R7, R7, RZ, P1 ;  /* 0x000000ff07077207 */ /* 0x000fe20000800000 */
[----:B------:R-:W-:Y:S01]  /*1400*/  UMOV UR35, UR11 ;  /* 0x0000000b00237c82 */ /* 0x000fe20008000000 */
[----:B------:R-:W-:Y:S01]  /*1410*/  UMOV UR33, UR9 ;  /* 0x0000000900217c82 */ /* 0x000fe20008000000 */
[----:B------:R-:W-:-:S03]  /*1420*/  LOP3.LUT R6, R6, R3, RZ, 0x3c, !PT ;  /* 0x0000000306067212 */ /* 0x000fc600078e3cff */
[----:B------:R1:W-:Y:S02]  /*1430*/  UTMALDG.4D [UR8], [UR4], desc[UR6] ;  /* 0x00000608040075b4 */ /* 0x0003e40008019000 */
[----:B------:R1:W-:Y:S02]  /*1440*/  UTMALDG.4D [UR32], [UR4], desc[UR6] ;  /* 0x00000620040075b4 */ /* 0x0003e40008019000 */
[----:B-1----:R-:W-:Y:S01]  /*1450*/  NOP ;  /* 0x0000000000007918 */ /* 0x002fe20000000000 */
.L_x_16:
[----:B------:R-:W-:-:S04]  /*1460*/  SHF.L.U32 R9, R2, 0x1, RZ ;  /* 0x0000000102097819 */ /* 0x000fc800000006ff */
[----:B------:R-:W-:-:S04]  /*1470*/  LOP3.LUT R9, R9, 0xfffffffe, RZ, 0x3c, !PT ;  /* 0xfffffffe09097812 */ /* 0x000fc800078e3cff */
[----:B------:R-:W-:-:S07]  /*1480*/  IADD3 R9, -R9, -0x6, RZ ;  /* 0xfffffffa09097810 */ /* 0x000fce0007ffe1ff */
.L_x_10:
[----:B------:R-:W-:Y:S05]  /*1490*/  BSYNC B0 ;  /* 0x0000000000007941 */ /* 0x000fea0003800000 */
.L_x_9:
[----:B------:R-:W3:Y:S01]  /*14a0*/  S2R R13, SR_CgaCtaId ;  /* 0x00000000000d7919 */ /* 0x000ee20000008800 */
[----:B------:R-:W-:Y:S01]  /*14b0*/  MOV R2, 0x400 ;  /* 0x0000040000027802 */ /* 0x000fe20000000f00 */
[----:B------:R-:W-:Y:S01]  /*14c0*/  IMAD.MOV.U32 R5, RZ, RZ, RZ ;  /* 0x000000ffff057224 */ /* 0x000fe200078e00ff */
[----:B-12---:R-:W-:Y:S02]  /*14d0*/  SHF.L.U32 R3, RZ, 0x1f, RZ ;  /* 0x0000001fff037819 */ /* 0x006fe400000006ff */
[----:B---3--:R-:W-:-:S07]  /*14e0*/  LEA R2, R13, R2, 0x18 ;  /* 0x000000020d027211 */ /* 0x008fce00078ec0ff */
.L_x_21:
[----:B-1----:R1:W2:Y:S02]  /*14f0*/  SYNCS.PHASECHK.TRANS64.TRYWAIT P1, [R2+URZ+0x14040], R3 ;  /* 0x01404003020075a7 */ /* 0x0022a4000802017f */
[----:B--2---:R-:W-:Y:S05]  /*1500*/  @!P1 NANOSLEEP.SYNCS 0x989680 ;  /* 0x009896800000995d */ /* 0x004fea0003900000 */
[----:B------:R-:W2:Y:S02]  /*1510*/  @!P1 SYNCS.PHASECHK.TRANS64 P1, [R2+URZ+0x14040], R3 ;  /* 0x01404003020095a7 */ /* 0x000ea4000802007f */
[----:B--2---:R-:W-:Y:S05]  /*1520*/  @!P1 BRA `(.L_x_21) ;  /* 0xfffffffc00f09947 */ /* 0x004fea000383ffff */
[----:B------:R-:W2:Y:S01]  /*1530*/  LDC R4, c[0x0][0x28c] ;  /* 0x0000a300ff047b82 */ /* 0x000ea20000000800 */
[----:B-1----:R-:W-:Y:S02]  /*1540*/  SHF.R.S32.HI R3, RZ, 0x1f, R0 ;  /* 0x0000001fff037819 */ /* 0x002fe40000011400 */
[----:B------:R-:W-:Y:S02]  /*1550*/  SHF.L.U32 R17, RZ, 0x1f, RZ ;  /* 0x0000001fff117819 */ /* 0x000fe400000006ff */
[----:B--2---:R-:W-:Y:S02]  /*1560*/  IADD3 R12, R4, 0x3f, RZ ;  /* 0x0000003f040c7810 */ /* 0x004fe40007ffe0ff */
[----:B------:R-:W-:Y:S02]  /*1570*/  LEA.HI R4, R3, R0, RZ, 0x5 ;  /* 0x0000000003047211 */ /* 0x000fe400078f28ff */
[----:B------:R-:W-:Y:S02]  /*1580*/  SHF.R.S32.HI R13, RZ, 0x1f, R12 ;  /* 0x0000001fff0d7819 */ /* 0x000fe4000001140c */
[----:B------:R-:W-:-:S02]  /*1590*/  SHF.R.S32.HI R4, RZ, 0x5, R4 ;  /* 0x00000005ff047819 */ /* 0x000fc40000011404 */
[----:B------:R-:W-:Y:S02]  /*15a0*/  LEA.HI R13, R13, R12, RZ, 0x6 ;  /* 0x0000000c0d0d7211 */ /* 0x000fe400078f30ff */
[----:B------:R-:W-:Y:S02]  /*15b0*/  LEA R4, R4, UR43, 0x4 ;  /* 0x0000002b04047c11 */ /* 0x000fe4000f8e20ff */
[----:B------:R-:W-:-:S07]  /*15c0*/  SHF.R.S32.HI R15, RZ, 0x6, R13 ;  /* 0x00000006ff0f7819 */ /* 0x000fce000001140d */
.L_x_22:
[----:B-1----:R1:W2:Y:S02]  /*15d0*/  SYNCS.PHASECHK.TRANS64.TRYWAIT P1, [R2+URZ+0x14000], R17 ;  /* 0x01400011020075a7 */ /* 0x0022a4000802017f */
[----:B--2---:R-:W-:Y:S05]  /*15e0*/  @!P1 NANOSLEEP.SYNCS 0x989680 ;  /* 0x009896800000995d */ /* 0x004fea0003900000 */
[----:B------:R-:W2:Y:S02]  /*15f0*/  @!P1 SYNCS.PHASECHK.TRANS64 P1, [R2+URZ+0x14000], R17 ;  /* 0x01400011020095a7 */ /* 0x000ea4000802007f */
[----:B--2---:R-:W-:Y:S05]  /*1600*/  @!P1 BRA `(.L_x_22) ;  /* 0xfffffffc00f09947 */ /* 0x004fea000383ffff */
[----:B------:R-:W-:Y:S01]  /*1610*/  LEA.HI R3, R3, R0, RZ, 0x2 ;  /* 0x0000000003037211 */ /* 0x000fe200078f10ff */
[----:B------:R-:W-:Y:S05]  /*1620*/  WARPSYNC.ALL ;  /* 0x0000000000007948 */ /* 0x000fea0003800000 */
[--C-:B------:R-:W-:Y:S02]  /*1630*/  SHF.R.S32.HI R13, RZ, 0x2, R3.reuse ;  /* 0x00000002ff0d7819 */ /* 0x100fe40000011403 */
[----:B------:R-:W-:Y:S02]  /*1640*/  SHF.R.S32.HI R12, RZ, 0x1f, R3 ;  /* 0x0000001fff0c7819 */ /* 0x000fe40000011403 */
[----:B------:R-:W-:-:S02]  /*1650*/  LOP3.LUT R3, R3, 0x7ffffffc, RZ, 0xc0, !PT ;  /* 0x7ffffffc03037812 */ /* 0x000fc400078ec0ff */
[----:B------:R-:W-:Y:S02]  /*1660*/  LEA.HI R12, R12, R13, RZ, 0x3 ;  /* 0x0000000d0c0c7211 */ /* 0x000fe400078f18ff */
[----:B------:R-:W-:Y:S01]  /*1670*/  VIMNMX R120, R15, R120, PT ;  /* 0x000000780f787248 */ /* 0x000fe20003fe0100 */
[----:B-1----:R-:W-:Y:S01]  /*1680*/  IMAD.IADD R17, R0, 0x1, -R3 ;  /* 0x0000000100117824 */ /* 0x002fe200078e0a03 */
[----:B------:R-:W-:-:S04]  /*1690*/  LOP3.LUT R3, R12, 0xfffffff8, RZ, 0xc0, !PT ;  /* 0xfffffff80c037812 */ /* 0x000fc800078ec0ff */
[----:B------:R-:W-:Y:S02]  /*16a0*/  SHF.L.U32 R17, R17, 0x1, RZ ;  /* 0x0000000111117819 */ /* 0x000fe400000006ff */
[----:B------:R-:W-:Y:S02]  /*16b0*/  IADD3 R3, R4, R13, -R3 ;  /* 0x0000000d04037210 */ /* 0x000fe40007ffe803 */
[C---:B------:R-:W-:Y:S01]  /*16c0*/  R2UR UR15, R2.reuse ;  /* 0x00000000020f72ca */ /* 0x040fe200000e0000 */
[----:B------:R-:W-:Y:S01]  /*16d0*/  WARPGROUP.ARRIVE ;  /* 0x00000000000079c5 */ /* 0x000fe20000000000 */
[----:B------:R-:W-:Y:S01]  /*16e0*/  R2UR UR4, R2 ;  /* 0x00000000020472ca */ /* 0x000fe200000e0000 */
[----:B------:R-:W-:Y:S01]  /*16f0*/  UMOV UR7, 0x40000040 ;  /* 0x4000004000077882 */ /* 0x000fe20000000000 */
[----:B------:R-:W-:Y:S01]  /*1700*/  UMOV UR11, 0x40000040 ;  /* 0x40000040000b7882 */ /* 0x000fe20000000000 */
[----:B------:R-:W-:Y:S01]  /*1710*/  UMOV UR9, UR7 ;  /* 0x0000000700097c82 */ /* 0x000fe20008000000 */
[----:B------:R-:W-:Y:S01]  /*1720*/  UMOV UR57, 0x40000040 ;  /* 0x4000004000397882 */ /* 0x000fe20000000000 */
[----:B------:R-:W-:Y:S01]  /*1730*/  UMOV UR59, 0x40000040 ;  /* 0x40000040003b7882 */ /* 0x000fe20000000000 */
[----:B------:R-:W-:Y:S01]  /*1740*/  UMOV UR53, 0x40000040 ;  /* 0x4000004000357882 */ /* 0x000fe20000000000 */
[----:B------:R-:W-:Y:S01]  /*1750*/  UMOV UR55, 0x40000040 ;  /* 0x4000004000377882 */ /* 0x000fe20000000000 */
[----:B------:R-:W-:Y:S01]  /*1760*/  UMOV UR49, 0x40000040 ;  /* 0x4000004000317882 */ /* 0x000fe20000000000 */
[----:B------:R-:W-:Y:S01]  /*1770*/  UMOV UR51, 0x40000040 ;  /* 0x4000004000337882 */ /* 0x000fe20000000000 */
[----:B------:R-:W-:Y:S01]  /*1780*/  UMOV UR45, 0x40000040 ;  /* 0x40000040002d7882 */ /* 0x000fe20000000000 */
[----:B------:R-:W-:Y:S01]  /*1790*/  UIADD3 UR15, UR15, 0x4000, URZ ;  /* 0x000040000f0f7890 */ /* 0x000fe2000fffe03f */
[----:B------:R-:W-:Y:S01]  /*17a0*/  MOV R13, UR7 ;  /* 0x00000007000d7c02 */ /* 0x000fe20008000f00 */
[----:B------:R-:W-:Y:S01]  /*17b0*/  USHF.R.U32.HI UR4, URZ, 0x4, UR4 ;  /* 0x000000043f047899 */ /* 0x000fe20008011604 */
[C---:B------:R-:W-:Y:S01]  /*17c0*/  IADD3 R4, R3.reuse, 0x8, RZ ;  /* 0x0000000803047810 */ /* 0x040fe20007ffe0ff */
[----:B------:R-:W-:Y:S01]  /*17d0*/  USHF.R.U32.HI UR15, URZ, 0x4, UR15 ;  /* 0x000000043f0f7899 */ /* 0x000fe2000801160f */
[-C--:B------:R-:W-:Y:S01]  /*17e0*/  ISETP.GE.AND P3, PT, R3, R17.reuse, PT ;  /* 0x000000110300720c */ /* 0x080fe20003f66270 */
[----:B------:R-:W-:Y:S01]  /*17f0*/  ULOP3.LUT UR4, UR4, 0x3fff, URZ, 0xc0, !UPT ;  /* 0x00003fff04047892 */ /* 0x000fe2000f8ec03f */
[CC--:B------:R-:W-:Y:S01]  /*1800*/  ISETP.GE.AND P5, PT, R4.reuse, R17.reuse, PT ;  /* 0x000000110400720c */ /* 0x0c0fe20003fa6270 */
[----:B------:R-:W-:Y:S01]  /*1810*/  ULOP3.LUT UR15, UR15, 0x3fff, URZ, 0xc0, !UPT ;  /* 0x00003fff0f0f7892 */ /* 0x000fe2000f8ec03f */
[----:B------:R-:W-:Y:S01]  /*1820*/  ISETP.GT.AND P2, PT, R4, R17, PT ;  /* 0x000000110400720c */ /* 0x000fe20003f44270 */
[----:B------:R-:W-:Y:S01]  /*1830*/  ULOP3.LUT UR4, UR4, 0x10000, URZ, 0xfc, !UPT ;  /* 0x0001000004047892 */ /* 0x000fe2000f8efc3f */
[C---:B------:R-:W-:Y:S01]  /*1840*/  VIADD R20, R17.reuse, 0x10 ;  /* 0x0000001011147836 */ /* 0x040fe20000000000 */
[----:B------:R-:W-:Y:S01]  /*1850*/  ULOP3.LUT UR14, UR15, 0x10000, URZ, 0xfc, !UPT ;  /* 0x000100000f0e7892 */ /* 0x000fe2000f8efc3f */
[C---:B------:R-:W-:Y:S01]  /*1860*/  VIADD R14, R17.reuse, 0x8 ;  /* 0x00000008110e7836 */ /* 0x040fe20000000000 */
[----:B------:R-:W-:Y:S01]  /*1870*/  UIADD3 UR56, UR4, 0x2, URZ ;  /* 0x0000000204387890 */ /* 0x000fe2000fffe03f */
[----:B------:R-:W-:Y:S01]  /*1880*/  IADD3 R18, R17, 0x9, RZ ;  /* 0x0000000911127810 */ /* 0x000fe20007ffe0ff */
[----:B------:R-:W-:Y:S01]  /*1890*/  UIADD3 UR58, UR14, 0x2, URZ ;  /* 0x000000020e3a7890 */ /* 0x000fe2000fffe03f */
[C---:B------:R-:W-:Y:S01]  /*18a0*/  ISETP.GE.AND P6, PT, R3.reuse, R20, PT ;  /* 0x000000140300720c */ /* 0x040fe20003fc6270 */
[----:B------:R-:W-:Y:S01]  /*18b0*/  UMOV UR6, UR4 ;  /* 0x0000000400067c82 */ /* 0x000fe20008000000 */
[----:B------:R-:W-:Y:S01]  /*18c0*/  UMOV UR10, UR14 ;  /* 0x0000000e000a7c82 */ /* 0x000fe20008000000 */
[----:B------:R-:W-:Y:S01]  /*18d0*/  UMOV UR8, UR6 ;  /* 0x0000000600087c82 */ /* 0x000fe20008000000 */
[----:B------:R-:W-:Y:S01]  /*18e0*/  UIADD3 UR52, UR4, 0x4, URZ ;  /* 0x0000000404347890 */ /* 0x000fe2000fffe03f */
[----:B------:R-:W-:Y:S01]  /*18f0*/  HGMMA.64x64x16.F32.BF16 R24, gdesc[UR8], RZ, !UPT, gsb0 ;  /* 0x00e00000081879f0 */ /* 0x000fe2000c0018ff */
[----:B------:R-:W-:Y:S01]  /*1900*/  UIADD3 UR54, UR14, 0x4, URZ ;  /* 0x000000040e367890 */ /* 0x000fe2000fffe03f */
[----:B------:R-:W-:Y:S01]  /*1910*/  IMAD.U32 R12, RZ, RZ, UR6 ;  /* 0x00000006ff0c7e24 */ /* 0x000fe2000f8e00ff */
[----:B------:R-:W-:Y:S01]  /*1920*/  UIADD3 UR48, UR4, 0x6, URZ ;  /* 0x0000000604307890 */ /* 0x000fe2000fffe03f */
[C---:B------:R-:W-:Y:S01]  /*1930*/  ISETP.GE.AND P1, PT, R3.reuse, R14, PT ;  /* 0x0000000e0300720c */ /* 0x040fe20003f26270 */
[----:B------:R-:W-:Y:S01]  /*1940*/  UIADD3 UR50, UR14, 0x6, URZ ;  /* 0x000000060e327890 */ /* 0x000fe2000fffe03f */
[----:B------:R-:W-:Y:S01]  /*1950*/  ISETP.GE.AND P4, PT, R3, R18, PT ;  /* 0x000000120300720c */ /* 0x000fe20003f86270 */
[----:B------:R-:W-:Y:S01]  /*1960*/  UIADD3 UR44, UR4, 0x200, URZ ;  /* 0x00000200042c7890 */ /* 0x000fe2000fffe03f */
[C---:B------:R-:W-:Y:S01]  /*1970*/  VIADD R14, R17.reuse, 0x11 ;  /* 0x00000011110e7836 */ /* 0x040fe20000000000 */
[----:B------:R-:W-:Y:S01]  /*1980*/  UIADD3 UR46, UR14, 0x200, URZ ;  /* 0x000002000e2e7890 */ /* 0x000fe2000fffe03f */
[----:B------:R-:W-:Y:S01]  /*1990*/  VIADD R18, R17, 0x19 ;  /* 0x0000001911127836 */ /* 0x000fe20000000000 */
[----:B------:R-:W-:Y:S01]  /*19a0*/  UMOV UR47, 0x40000040 ;  /* 0x40000040002f7882 */ /* 0x000fe20000000000 */
[----:B------:R-:W-:-:S02]  /*19b0*/  UIADD3 UR28, UR4, 0x202, URZ ;  /* 0x00000202041c7890 */ /* 0x000fc4000fffe03f */
[----:B------:R-:W-:Y:S01]  /*19c0*/  UIADD3 UR30, UR14, 0x202, URZ ;  /* 0x000002020e1e7890 */ /* 0x000fe2000fffe03f */
[----:B------:R-:W-:Y:S01]  /*19d0*/  UMOV UR29, 0x40000040 ;  /* 0x40000040001d7882 */ /* 0x000fe20000000000 */
[----:B------:R-:W-:Y:S01]  /*19e0*/  UMOV UR31, 0x40000040 ;  /* 0x40000040001f7882 */ /* 0x000fe20000000000 */
[----:B------:R-:W-:Y:S02]  /*19f0*/  UIADD3 UR24, UR4, 0x204, URZ ;  /* 0x0000020404187890 */ /* 0x000fe4000fffe03f */
[----:B------:R-:W-:Y:S01]  /*1a00*/  UIADD3 UR26, UR14, 0x204, URZ ;  /* 0x000002040e1a7890 */ /* 0x000fe2000fffe03f */
[----:B------:R-:W-:Y:S01]  /*1a10*/  UMOV UR25, 0x40000040 ;  /* 0x4000004000197882 */ /* 0x000fe20000000000 */
[----:B------:R-:W-:Y:S01]  /*1a20*/  UMOV UR27, 0x40000040 ;  /* 0x40000040001b7882 */ /* 0x000fe20000000000 */
[----:B------:R-:W-:Y:S02]  /*1a30*/  UIADD3 UR4, UR4, 0x206, URZ ;  /* 0x0000020604047890 */ /* 0x000fe4000fffe03f */
[----:B------:R-:W-:Y:S01]  /*1a40*/  UIADD3 UR6, UR14, 0x206, URZ ;  /* 0x000002060e067890 */ /* 0x000fe2000fffe03f */
[----:B------:R-:W-:Y:S01]  /*1a50*/  UMOV UR5, 0x40000040 ;  /* 0x4000004000057882 */ /* 0x000fe20000000000 */
[----:B------:R-:W-:Y:S01]  /*1a60*/  UMOV UR7, 0x40000040 ;  /* 0x4000004000077882 */ /* 0x000fe20000000000 */
[----:B------:R-:W-:-:S02]  /*1a70*/  WARPGROUP.DEPBAR.LE gsb0, 0x0 ;  /* 0x00008000000079c5 */ /* 0x000fc40000010000 */
[----:B------:R-:W-:-:S06]  /*1a80*/  WARPGROUP.ARRIVE ;  /* 0x00000000000079c5 */ /* 0x000fcc0000000000 */
[----:B------:R-:W-:Y:S03]  /*1a90*/  HGMMA.64x64x16.F32.BF16 R24, gdesc[UR56], R24, gsb0 ;  /* 0x00e00000381879f0 */ /* 0x000fe60008001818 */
[----:B------:R-:W-:Y:S02]  /*1aa0*/  WARPGROUP.DEPBAR.LE gsb0, 0x0 ;  /* 0x00008000000079c5 */ /* 0x000fe40000010000 */
        /* <DEDUP_REMOVED lines=16> */
[----:B------:R-:W-:Y:S01]  /*1bb0*/  HGMMA.64x64x16.F32.BF16 R24, gdesc[UR4], R24, gsb0 ;  /* 0x00e00000041879f0 */ /* 0x000fe20008001818 */
[----:B------:R-:W-:Y:S01]  /*1bc0*/  ULDC UR6, c[0x0][0x604] ;  /* 0x0001810000067ab9 */ /* 0x000fe20000000800 */
[----:B------:R-:W-:Y:S01]  /*1bd0*/  ULDC UR7, c[0x0][0x604] ;  /* 0x0001810000077ab9 */ /* 0x000fe20000000800 */
[----:B------:R-:W-:Y:S02]  /*1be0*/  WARPGROUP.DEPBAR.LE gsb0, 0x0 ;  /* 0x00008000000079c5 */ /* 0x000fe40000010000 */
[----:B------:R-:W-:Y:S02]  /*1bf0*/  FSEL R26, R26, -INF , P5 ;  /* 0xff8000001a1a7808 */ /* 0x000fe40002800000 */
[----:B------:R-:W-:Y:S02]  /*1c00*/  FSEL R27, R27, -INF , P2 ;  /* 0xff8000001b1b7808 */ /* 0x000fe40001000000 */
[----:B------:R-:W-:Y:S02]  /*1c10*/  FSEL R30, R30, -INF , P3 ;  /* 0xff8000001e1e7808 */ /* 0x000fe40001800000 */
[----:B------:R-:W-:-:S02]  /*1c20*/  ISETP.GT.AND P2, PT, R3, R17, PT ;  /* 0x000000110300720c */ /* 0x000fc40003f44270 */
[----:B------:R-:W-:Y:S02]  /*1c30*/  FMNMX R15, R26, R27, !PT ;  /* 0x0000001b1a0f7209 */ /* 0x000fe40007800000 */
[----:B------:R-:W-:Y:S02]  /*1c40*/  FSEL R31, R31, -INF , P2 ;  /* 0xff8000001f1f7808 */ /* 0x000fe40001000000 */
[----:B------:R-:W-:Y:S02]  /*1c50*/  FMNMX R20, R30, R15, !PT ;  /* 0x0000000f1e147209 */ /* 0x000fe40007800000 */
[----:B------:R-:W-:Y:S02]  /*1c60*/  FSEL R34, R34, -INF , P1 ;  /* 0xff80000022227808 */ /* 0x000fe40000800000 */
[----:B------:R-:W-:Y:S02]  /*1c70*/  FMNMX R15, R31, R20, !PT ;  /* 0x000000141f0f7209 */ /* 0x000fe40007800000 */
[----:B------:R-:W-:-:S02]  /*1c80*/  ISETP.GE.AND P5, PT, R3, R14, PT ;  /* 0x0000000e0300720c */ /* 0x000fc40003fa6270 */
[----:B------:R-:W-:Y:S02]  /*1c90*/  FSEL R25, R25, -INF , P2 ;  /* 0xff80000019197808 */ /* 0x000fe40001000000 */
[----:B------:R-:W-:Y:S02]  /*1ca0*/  IADD3 R14, R17, 0x18, RZ ;  /* 0x00000018110e7810 */ /* 0x000fe40007ffe0ff */
[----:B------:R-:W-:Y:S02]  /*1cb0*/  ISETP.GE.AND P2, PT, R3, R18, PT ;  /* 0x000000120300720c */ /* 0x000fe40003f46270 */
[----:B------:R-:W-:Y:S02]  /*1cc0*/  FSEL R35, R35, -INF , P4 ;  /* 0xff80000023237808 */ /* 0x000fe40002000000 */
[----:B------:R-:W-:Y:S02]  /*1cd0*/  FMNMX R18, R34, R15, !PT ;  /* 0x0000000f22127209 */ /* 0x000fe40007800000 */
[----:B------:R-:W-:-:S02]  /*1ce0*/  FSEL R24, R24, -INF , P3 ;  /* 0xff80000018187808 */ /* 0x000fc40001800000 */
[----:B------:R-:W-:Y:S02]  /*1cf0*/  ISETP.GE.AND P3, PT, R3, R14, PT ;  /* 0x0000000e0300720c */ /* 0x000fe40003f66270 */
[----:B------:R-:W-:Y:S02]  /*1d00*/  IADD3 R14, R17, 0x20, RZ ;  /* 0x00000020110e7810 */ /* 0x000fe40007ffe0ff */
[----:B------:R-:W-:Y:S02]  /*1d10*/  FSEL R38, R38, -INF , P6 ;  /* 0xff80000026267808 */ /* 0x000fe40003000000 */
[----:B------:R-:W-:Y:S02]  /*1d20*/  FMNMX R15, R35, R18, !PT ;  /* 0x00000012230f7209 */ /* 0x000fe40007800000 */
[----:B------:R-:W-:Y:S02]  /*1d30*/  FSEL R28, R28, -INF , P1 ;  /* 0xff8000001c1c7808 */ /* 0x000fe40000800000 */
[----:B------:R-:W-:Y:S01]  /*1d40*/  ISETP.GE.AND P1, PT, R3, R14, PT ;  /* 0x0000000e0300720c */ /* 0x000fe20003f26270 */
[----:B------:R-:W-:Y:S01]  /*1d50*/  VIADD R14, R17, 0x21 ;  /* 0x00000021110e7836 */ /* 0x000fe20000000000 */
[----:B------:R-:W-:-:S02]  /*1d60*/  FSEL R39, R39, -INF , P5 ;  /* 0xff80000027277808 */ /* 0x000fc40002800000 */
[----:B------:R-:W-:Y:S02]  /*1d70*/  FMNMX R18, R38, R15, !PT ;  /* 0x0000000f26127209 */ /* 0x000fe40007800000 */
[----:B------:R-:W-:Y:S02]  /*1d80*/  FSEL R42, R42, -INF , P3 ;  /* 0xff8000002a2a7808 */ /* 0x000fe40001800000 */
[----:B------:R-:W-:Y:S02]  /*1d90*/  FMNMX R15, R39, R18, !PT ;  /* 0x00000012270f7209 */ /* 0x000fe40007800000 */
[----:B------:R-:W-:Y:S02]  /*1da0*/  FSEL R29, R29, -INF , P4 ;  /* 0xff8000001d1d7808 */ /* 0x000fe40002000000 */
[----:B------:R-:W-:Y:S02]  /*1db0*/  ISETP.GE.AND P4, PT, R3, R14, PT ;  /* 0x0000000e0300720c */ /* 0x000fe40003f86270 */
[----:B------:R-:W-:-:S02]  /*1dc0*/  IADD3 R14, R17, 0x28, RZ ;  /* 0x00000028110e7810 */ /* 0x000fc40007ffe0ff */
[----:B------:R-:W-:Y:S02]  /*1dd0*/  FSEL R43, R43, -INF , P2 ;  /* 0xff8000002b2b7808 */ /* 0x000fe40001000000 */
[----:B------:R-:W-:Y:S02]  /*1de0*/  FMNMX R18, R42, R15, !PT ;  /* 0x0000000f2a127209 */ /* 0x000fe40007800000 */
[----:B------:R-:W-:Y:S02]  /*1df0*/  FSEL R32, R32, -INF , P6 ;  /* 0xff80000020207808 */ /* 0x000fe40003000000 */
[----:B------:R-:W-:Y:S01]  /*1e00*/  ISETP.GE.AND P6, PT, R3, R14, PT ;  /* 0x0000000e0300720c */ /* 0x000fe20003fc6270 */
[----:B------:R-:W-:Y:S01]  /*1e10*/  VIADD R14, R17, 0x29 ;  /* 0x00000029110e7836 */ /* 0x000fe20000000000 */
[----:B------:R-:W-:Y:S02]  /*1e20*/  FSEL R46, R46, -INF , P1 ;  /* 0xff8000002e2e7808 */ /* 0x000fe40000800000 */
[----:B------:R-:W-:-:S02]  /*1e30*/  FMNMX R15, R43, R18, !PT ;  /* 0x000000122b0f7209 */ /* 0x000fc40007800000 */
[----:B------:R-:W-:Y:S02]  /*1e40*/  FSEL R33, R33, -INF , P5 ;  /* 0xff80000021217808 */ /* 0x000fe40002800000 */
[----:B------:R-:W-:Y:S02]  /*1e50*/  FSEL R47, R47, -INF , P4 ;  /* 0xff8000002f2f7808 */ /* 0x000fe40002000000 */
[----:B------:R-:W-:Y:S02]  /*1e60*/  FMNMX R18, R46, R15, !PT ;  /* 0x0000000f2e127209 */ /* 0x000fe40007800000 */
[----:B------:R-:W-:Y:S02]  /*1e70*/  ISETP.GE.AND P5, PT, R3, R14, PT ;  /* 0x0000000e0300720c */ /* 0x000fe40003fa6270 */
[----:B------:R-:W-:Y:S02]  /*1e80*/  IADD3 R14, R17, 0x30, RZ ;  /* 0x00000030110e7810 */ /* 0x000fe40007ffe0ff */
[----:B------:R-:W-:-:S02]  /*1e90*/  FSEL R50, R50, -INF , P6 ;  /* 0xff80000032327808 */ /* 0x000fc40003000000 */
[----:B------:R-:W-:Y:S02]  /*1ea0*/  FMNMX R15, R47, R18, !PT ;  /* 0x000000122f0f7209 */ /* 0x000fe40007800000 */
[----:B------:R-:W-:Y:S02]  /*1eb0*/  FSEL R36, R36, -INF , P3 ;  /* 0xff80000024247808 */ /* 0x000fe40001800000 */
[----:B------:R-:W-:Y:S01]  /*1ec0*/  ISETP.GE.AND P3, PT, R3, R14, PT ;  /* 0x0000000e0300720c */ /* 0x000fe20003f66270 */
[----:B------:R-:W-:Y:S01]  /*1ed0*/  VIADD R14, R17, 0x31 ;  /* 0x00000031110e7836 */ /* 0x000fe20000000000 */
[----:B------:R-:W-:Y:S02]  /*1ee0*/  FSEL R51, R51, -INF , P5 ;  /* 0xff80000033337808 */ /* 0x000fe40002800000 */
[----:B------:R-:W-:Y:S02]  /*1ef0*/  FMNMX R18, R50, R15, !PT ;  /* 0x0000000f32127209 */ /* 0x000fe40007800000 */
[----:B------:R-:W-:-:S02]  /*1f00*/  FSEL R37, R37, -INF , P2 ;  /* 0xff80000025257808 */ /* 0x000fc40001000000 */
[----:B------:R-:W-:Y:S02]  /*1f10*/  ISETP.GE.AND P2, PT, R3, R14, PT ;  /* 0x0000000e0300720c */ /* 0x000fe40003f46270 */
[----:B------:R-:W-:Y:S02]  /*1f20*/  FSEL R54, R54, -INF , P3 ;  /* 0xff80000036367808 */ /* 0x000fe40001800000 */
[----:B------:R-:W-:Y:S02]  /*1f30*/  FMNMX R19, R51, R18, !PT ;  /* 0x0000001233137209 */ /* 0x000fe40007800000 */
[----:B------:R-:W-:Y:S02]  /*1f40*/  FMNMX R15, R24, R25, !PT ;  /* 0x00000019180f7209 */ /* 0x000fe40007800000 */
[----:B------:R-:W-:Y:S02]  /*1f50*/  FSEL R55, R55, -INF , P2 ;  /* 0xff80000037377808 */ /* 0x000fe40001000000 */
[----:B------:R-:W-:-:S02]  /*1f60*/  FMNMX R18, R54, R19, !PT ;  /* 0x0000001336127209 */ /* 0x000fc40007800000 */
[----:B------:R-:W-:Y:S02]  /*1f70*/  FMNMX R14, R28, R15, !PT ;  /* 0x0000000f1c0e7209 */ /* 0x000fe40007800000 */
[----:B------:R-:W-:Y:S02]  /*1f80*/  FMNMX R19, R55, R18, !PT ;  /* 0x0000001237137209 */ /* 0x000fe40007800000 */
[----:B------:R-:W-:Y:S02]  /*1f90*/  FMNMX R15, R29, R14, !PT ;  /* 0x0000000e1d0f7209 */ /* 0x000fe40007800000 */
[----:B------:R-:W-:Y:S01]  /*1fa0*/  FSEL R40, R40, -INF , P1 ;  /* 0xff80000028287808 */ /* 0x000fe20000800000 */
[----:B------:R-:W1:Y:S01]  /*1fb0*/  SHFL.BFLY PT, R20, R19, 0x1, 0x1f ;  /* 0x0c201f0013147f89 */ /* 0x000e6200000e0000 */
[----:B------:R-:W-:Y:S02]  /*1fc0*/  FMNMX R14, R32, R15, !PT ;  /* 0x0000000f200e7209 */ /* 0x000fe40007800000 */
[----:B------:R-:W-:-:S02]  /*1fd0*/  FSEL R41, R41, -INF , P4 ;  /* 0xff80000029297808 */ /* 0x000fc40002000000 */
[----:B------:R-:W-:Y:S02]  /*1fe0*/  FMNMX R15, R33, R14, !PT ;  /* 0x0000000e210f7209 */ /* 0x000fe40007800000 */
[----:B------:R-:W-:Y:S02]  /*1ff0*/  FSEL R44, R44, -INF , P6 ;  /* 0xff8000002c2c7808 */ /* 0x000fe40003000000 */
[----:B------:R-:W-:Y:S02]  /*2000*/  FMNMX R14, R36, R15, !PT ;  /* 0x0000000f240e7209 */ /* 0x000fe40007800000 */
[----:B------:R-:W-:Y:S02]  /*2010*/  FSEL R45, R45, -INF , P5 ;  /* 0xff8000002d2d7808 */ /* 0x000fe40002800000 */
[----:B------:R-:W-:Y:S02]  /*2020*/  FMNMX R15, R37, R14, !PT ;  /* 0x0000000e250f7209 */ /* 0x000fe40007800000 */
[----:B------:R-:W-:-:S02]  /*2030*/  FSEL R48, R48, -INF , P3 ;  /* 0xff80000030307808 */ /* 0x000fc40001800000 */
[----:B------:R-:W-:Y:S02]  /*2040*/  FMNMX R14, R40, R15, !PT ;  /* 0x0000000f280e7209 */ /* 0x000fe40007800000 */
[----:B------:R-:W-:Y:S02]  /*2050*/  FSEL R49, R49, -INF , P2 ;  /* 0xff80000031317808 */ /* 0x000fe40001000000 */
[----:B------:R-:W-:Y:S02]  /*2060*/  FMNMX R15, R41, R14, !PT ;  /* 0x0000000e290f7209 */ /* 0x000fe40007800000 */
[----:B------:R-:W-:Y:S02]  /*2070*/  IADD3 R14, R17, 0x38, RZ ;  /* 0x00000038110e7810 */ /* 0x000fe40007ffe0ff */
[----:B------:R-:W-:Y:S02]  /*2080*/  FMNMX R18, R44, R15, !PT ;  /* 0x0000000f2c127209 */ /* 0x000fe40007800000 */
[----:B-1----:R-:W-:-:S02]  /*2090*/  FMNMX R20, R19, R20, !PT ;  /* 0x0000001413147209 */ /* 0x002fc40007800000 */
[----:B------:R-:W-:Y:S02]  /*20a0*/  FMNMX R15, R45, R18, !PT ;  /* 0x000000122d0f7209 */ /* 0x000fe40007800000 */
[----:B------:R-:W-:Y:S01]  /*20b0*/  ISETP.GE.AND P1, PT, R3, R14, PT ;  /* 0x0000000e0300720c */ /* 0x000fe20003f26270 */
[----:B------:R-:W1:Y:S01]  /*20c0*/  SHFL.BFLY PT, R19, R20, 0x2, 0x1f ;  /* 0x0c401f0014137f89 */ /* 0x000e6200000e0000 */
[----:B------:R-:W-:Y:S01]  /*20d0*/  VIADD R14, R17, 0x39 ;  /* 0x00000039110e7836 */ /* 0x000fe20000000000 */
[----:B------:R-:W-:Y:S02]  /*20e0*/  FMNMX R18, R48, R15, !PT ;  /* 0x0000000f30127209 */ /* 0x000fe40007800000 */
[----:B------:R-:W-:Y:S02]  /*20f0*/  FSEL R52, R52, -INF , P1 ;  /* 0xff80000034347808 */ /* 0x000fe40000800000 */
[----:B------:R-:W-:Y:S02]  /*2100*/  ISETP.GE.AND P2, PT, R3, R14, PT ;  /* 0x0000000e0300720c */ /* 0x000fe40003f46270 */
[----:B------:R-:W-:-:S02]  /*2110*/  FMNMX R15, R49, R18, !PT ;  /* 0x00000012310f7209 */ /* 0x000fc40007800000 */
[----:B------:R-:W-:Y:S02]  /*2120*/  FSEL R53, R53, -INF , P2 ;  /* 0xff80000035357808 */ /* 0x000fe40001000000 */
[----:B------:R-:W-:-:S04]  /*2130*/  FMNMX R14, R52, R15, !PT ;  /* 0x0000000f340e7209 */ /* 0x000fc80007800000 */
[----:B------:R-:W-:-:S05]  /*2140*/  FMNMX R14, R53, R14, !PT ;  /* 0x0000000e350e7209 */ /* 0x000fca0007800000 */
[----:B------:R-:W2:Y:S01]  /*2150*/  SHFL.BFLY PT, R15, R14, 0x1, 0x1f ;  /* 0x0c201f000e0f7f89 */ /* 0x000ea200000e0000 */
[----:B-1----:R-:W-:-:S04]  /*2160*/  FMNMX R20, R20, R19, !PT ;  /* 0x0000001314147209 */ /* 0x002fc80007800000 */
[----:B------:R-:W-:-:S04]  /*2170*/  FSETP.NEU.AND P1, PT, R20, -INF , PT ;  /* 0xff8000001400780b */ /* 0x000fc80003f2d000 */
[----:B------:R-:W-:-:S05]  /*2180*/  FSEL R18, R20, RZ, P1 ;  /* 0x000000ff14127208 */ /* 0x000fca0000800000 */
[----:B------:R-:W-:Y:S01]  /*2190*/  FMUL R19, R18, UR6 ;  /* 0x0000000612137c20 */ /* 0x000fe20008400000 */
[----:B------:R-:W-:-:S03]  /*21a0*/  ULDC UR6, c[0x0][0x604] ;  /* 0x0001810000067ab9 */ /* 0x000fc60000000800 */
[--C-:B------:R-:W-:Y:S01]  /*21b0*/  FFMA R26, R26, UR6, -R19.reuse ;  /* 0x000000061a1a7c23 */ /* 0x100fe20008000813 */
[----:B------:R-:W-:Y:S02]  /*21c0*/  ULDC UR6, c[0x0][0x604] ;  /* 0x0001810000067ab9 */ /* 0x000fe40000000800 */
[--C-:B------:R-:W-:Y:S01]  /*21d0*/  FFMA R27, R27, UR6, -R19.reuse ;  /* 0x000000061b1b7c23 */ /* 0x100fe20008000813 */
[----:B--2---:R-:W-:Y:S01]  /*21e0*/  FMNMX R15, R14, R15, !PT ;  /* 0x0000000f0e0f7209 */ /* 0x004fe20007800000 */
[----:B------:R-:W-:Y:S01]  /*21f0*/  ULDC UR6, c[0x0][0x604] ;  /* 0x0001810000067ab9 */ /* 0x000fe20000000800 */
[----:B------:R-:W-:Y:S01]  /*2200*/  FSETP.GEU.AND P6, PT, R26, -126, PT ;  /* 0xc2fc00001a00780b */ /* 0x000fe20003fce000 */
[----:B------:R-:W-:Y:S01]  /*2210*/  FFMA R30, R30, UR6, -R19 ;  /* 0x000000061e1e7c23 */ /* 0x000fe20008000813 */
[----:B------:R-:W-:Y:S01]  /*2220*/  FSETP.GEU.AND P5, PT, R27, -126, PT ;  /* 0xc2fc00001b00780b */ /* 0x000fe20003fae000 */
[----:B------:R-:W1:Y:S01]  /*2230*/  SHFL.BFLY PT, R18, R15, 0x2, 0x1f ;  /* 0x0c401f000f127f89 */ /* 0x000e6200000e0000 */
[----:B------:R-:W-:-:S02]  /*2240*/  ULDC UR6, c[0x0][0x604] ;  /* 0x0001810000067ab9 */ /* 0x000fc40000000800 */
[--C-:B------:R-:W-:Y:S01]  /*2250*/  FFMA R31, R31, UR6, -R19.reuse ;  /* 0x000000061f1f7c23 */ /* 0x100fe20008000813 */
[----:B------:R-:W-:Y:S01]  /*2260*/  ULDC UR6, c[0x0][0x604] ;  /* 0x0001810000067ab9 */ /* 0x000fe20000000800 */
[----:B------:R-:W-:Y:S01]  /*2270*/  FSETP.GEU.AND P3, PT, R30, -126, PT ;  /* 0xc2fc00001e00780b */ /* 0x000fe20003f6e000 */
[--C-:B------:R-:W-:Y:S01]  /*2280*/  FFMA R34, R34, UR6, -R19.reuse ;  /* 0x0000000622227c23 */ /* 0x100fe20008000813 */
[----:B------:R-:W-:Y:S01]  /*2290*/  ULDC UR6, c[0x0][0x604] ;  /* 0x0001810000067ab9 */ /* 0x000fe20000000800 */
[----:B------:R-:W-:Y:S01]  /*22a0*/  FSETP.GEU.AND P2, PT, R31, -126, PT ;  /* 0xc2fc00001f00780b */ /* 0x000fe20003f4e000 */
[--C-:B------:R-:W-:Y:S01]  /*22b0*/  FFMA R35, R35, UR6, -R19.reuse ;  /* 0x0000000623237c23 */ /* 0x100fe20008000813 */
[----:B------:R-:W-:Y:S01]  /*22c0*/  @!P6 FMUL R26, R26, 0.5 ;  /* 0x3f0000001a1ae820 */ /* 0x000fe20000400000 */
[----:B------:R-:W-:Y:S01]  /*22d0*/  ULDC UR6, c[0x0][0x604] ;  /* 0x0001810000067ab9 */ /* 0x000fe20000000800 */
[----:B------:R-:W-:Y:S01]  /*22e0*/  @!P5 FMUL R27, R27, 0.5 ;  /* 0x3f0000001b1bd820 */ /* 0x000fe20000400000 */
[--C-:B------:R-:W-:Y:S01]  /*22f0*/  FFMA R38, R38, UR6, -R19.reuse ;  /* 0x0000000626267c23 */ /* 0x100fe20008000813 */
[----:B------:R-:W2:Y:S01]  /*2300*/  MUFU.EX2 R89, R26 ;  /* 0x0000001a00597308 */ /* 0x000ea20000000800 */
[----:B------:R-:W-:Y:S01]  /*2310*/  ULDC UR6, c[0x0][0x604] ;  /* 0x0001810000067ab9 */ /* 0x000fe20000000800 */
[----:B------:R-:W-:Y:S01]  /*2320*/  FSETP.GEU.AND P1, PT, R34, -126, PT ;  /* 0xc2fc00002200780b */ /* 0x000fe20003f2e000 */
[----:B------:R-:W-:Y:S01]  /*2330*/  FFMA R39, R39, UR6, -R19 ;  /* 0x0000000627277c23 */ /* 0x000fe20008000813 */
[----:B------:R-:W-:Y:S01]  /*2340*/  @!P3 FMUL R30, R30, 0.5 ;  /* 0x3f0000001e1eb820 */ /* 0x000fe20000400000 */
[----:B------:R-:W-:-:S02]  /*2350*/  ULDC UR6, c[0x0][0x604] ;  /* 0x0001810000067ab9 */ /* 0x000fc40000000800 */
[----:B------:R-:W-:Y:S01]  /*2360*/  @!P2 FMUL R31, R31, 0.5 ;  /* 0x3f0000001f1fa820 */ /* 0x000fe20000400000 */
[----:B------:R-:W3:Y:S01]  /*2370*/  MUFU.EX2 R22, R27 ;  /* 0x0000001b00167308 */ /* 0x000ee20000000800 */
[--C-:B------:R-:W-:Y:S01]  /*2380*/  FFMA R42, R42, UR6, -R19.reuse ;  /* 0x000000062a2a7c23 */ /* 0x100fe20008000813 */
[----:B-1----:R-:W-:Y:S01]  /*2390*/  FMNMX R18, R15, R18, !PT ;  /* 0x000000120f127209 */ /* 0x002fe20007800000 */
[----:B------:R-:W-:Y:S02]  /*23a0*/  ULDC UR6, c[0x0][0x604] ;  /* 0x0001810000067ab9 */ /* 0x000fe40000000800 */
[--C-:B------:R-:W-:Y:S01]  /*23b0*/  FFMA R43, R43, UR6, -R19.reuse ;  /* 0x000000062b2b7c23 */ /* 0x100fe20008000813 */
[----:B------:R-:W-:Y:S01]  /*23c0*/  FSETP.NEU.AND P4, PT, R18, -INF , PT ;  /* 0xff8000001200780b */ /* 0x000fe20003f8d000 */
[----:B------:R-:W-:Y:S01]  /*23d0*/  @!P1 FMUL R34, R34, 0.5 ;  /* 0x3f00000022229820 */ /* 0x000fe20000400000 */
[----:B------:R-:W1:Y:S01]  /*23e0*/  MUFU.EX2 R91, R30 ;  /* 0x0000001e005b7308 */ /* 0x000e620000000800 */
[----:B--2---:R-:W-:Y:S01]  /*23f0*/  @!P6 FMUL R89, R89, R89 ;  /* 0x000000595959e220 */ /* 0x004fe20000400000 */
[----:B------:R-:W-:Y:S01]  /*2400*/  FSEL R14, R18, RZ, P4 ;  /* 0x000000ff120e7208 */ /* 0x000fe20002000000 */
[----:B------:R-:W-:Y:S01]  /*2410*/  ULDC UR6, c[0x0][0x604] ;  /* 0x0001810000067ab9 */ /* 0x000fe20000000800 */
[----:B------:R-:W-:Y:S01]  /*2420*/  FSETP.GEU.AND P4, PT, R35, -126, PT ;  /* 0xc2fc00002300780b */ /* 0x000fe20003f8e000 */
[--C-:B------:R-:W-:Y:S01]  /*2430*/  FFMA R46, R46, UR6, -R19.reuse ;  /* 0x000000062e2e7c23 */ /* 0x100fe20008000813 */
[----:B------:R-:W-:Y:S01]  /*2440*/  FSETP.GEU.AND P6, PT, R38, -126, PT ;  /* 0xc2fc00002600780b */ /* 0x000fe20003fce000 */
[----:B------:R-:W-:Y:S01]  /*2450*/  ULDC UR6, c[0x0][0x604] ;  /* 0x0001810000067ab9 */ /* 0x000fe20000000800 */
[----:B------:R-:W2:Y:S01]  /*2460*/  MUFU.EX2 R93, R34 ;  /* 0x00000022005d7308 */ /* 0x000ea20000000800 */
[----:B---3--:R-:W-:Y:S01]  /*2470*/  @!P5 FMUL R22, R22, R22 ;  /* 0x000000161616d220 */ /* 0x008fe20000400000 */
[----:B------:R-:W-:Y:S01]  /*2480*/  FSETP.GEU.AND P5, PT, R39, -126, PT ;  /* 0xc2fc00002700780b */ /* 0x000fe20003fae000 */
[----:B------:R-:W-:Y:S01]  /*2490*/  FFMA R47, R47, UR6, -R19 ;  /* 0x000000062f2f7c23 */ /* 0x000fe20008000813 */
[----:B------:R-:W-:-:S02]  /*24a0*/  ULDC UR6, c[0x0][0x604] ;  /* 0x0001810000067ab9 */ /* 0x000fc40000000800 */
[--C-:B------:R-:W-:Y:S01]  /*24b0*/  FFMA R50, R50, UR6, -R19.reuse ;  /* 0x0000000632327c23 */ /* 0x100fe20008000813 */
[----:B------:R-:W-:Y:S01]  /*24c0*/  ULDC UR6, c[0x0][0x604] ;  /* 0x0001810000067ab9 */ /* 0x000fe20000000800 */
[----:B------:R-:W3:Y:S01]  /*24d0*/  MUFU.EX2 R26, R31 ;  /* 0x0000001f001a7308 */ /* 0x000ee20000000800 */
[----:B------:R-:W-:Y:S01]  /*24e0*/  @!P4 FMUL R35, R35, 0.5 ;  /* 0x3f0000002323c820 */ /* 0x000fe20000400000 */
[--C-:B------:R-:W-:Y:S01]  /*24f0*/  FFMA R51, R51, UR6, -R19.reuse ;  /* 0x0000000633337c23 */ /* 0x100fe20008000813 */
[----:B------:R-:W-:Y:S01]  /*2500*/  @!P6 FMUL R38, R38, 0.5 ;  /* 0x3f0000002626e820 */ /* 0x000fe20000400000 */
[----:B-1----:R-:W-:Y:S01]  /*2510*/  @!P3 FMUL R91, R91, R91 ;  /* 0x0000005b5b5bb220 */ /* 0x002fe20000400000 */
[----:B------:R-:W-:Y:S01]  /*2520*/  FSETP.GEU.AND P3, PT, R42, -126, PT ;  /* 0xc2fc00002a00780b */ /* 0x000fe20003f6e000 */
[----:B------:R-:W-:Y:S01]  /*2530*/  ULDC UR6, c[0x0][0x604] ;  /* 0x0001810000067ab9 */ /* 0x000fe20000000800 */
[----:B------:R-:W-:Y:S01]  /*2540*/  @!P5 FMUL R39, R39, 0.5 ;  /* 0x3f0000002727d820 */ /* 0x000fe20000400000 */
[----:B------:R-:W1:Y:S01]  /*2550*/  MUFU.EX2 R30, R35 ;  /* 0x00000023001e7308 */ /* 0x000e620000000800 */
[----:B--2---:R-:W-:Y:S01]  /*2560*/  @!P1 FMUL R93, R93, R93 ;  /* 0x0000005d5d5d9220 */ /* 0x004fe20000400000 */
[----:B------:R-:W-:Y:S01]  /*2570*/  FSETP.GEU.AND P1, PT, R46, -126, PT ;  /* 0xc2fc00002e00780b */ /* 0x000fe20003f2e000 */
[----:B------:R-:W-:Y:S01]  /*2580*/  FFMA R54, R54, UR6, -R19 ;  /* 0x0000000636367c23 */ /* 0x000fe20008000813 */
[----:B------:R-:W-:-:S02]  /*2590*/  ULDC UR6, c[0x0][0x604] ;  /* 0x0001810000067ab9 */ /* 0x000fc40000000800 */
[----:B------:R-:W-:Y:S01]  /*25a0*/  FFMA R19, R55, UR6, -R19 ;  /* 0x0000000637137c23 */ /* 0x000fe20008000813 */
[----:B------:R-:W-:Y:S01]  /*25b0*/  ULDC UR6, c[0x0][0x604] ;  /* 0x0001810000067ab9 */ /* 0x000fe20000000800 */
[----:B------:R-:W2:Y:S01]  /*25c0*/  MUFU.EX2 R95, R38 ;  /* 0x00000026005f7308 */ /* 0x000ea20000000800 */
[----:B---3--:R-:W-:Y:S01]  /*25d0*/  @!P2 FMUL R26, R26, R26 ;  /* 0x0000001a1a1aa220 */ /* 0x008fe20000400000 */
[----:B------:R-:W-:Y:S01]  /*25e0*/  FSETP.GEU.AND P2, PT, R43, -126, PT ;  /* 0xc2fc00002b00780b */ /* 0x000fe20003f4e000 */
[----:B------:R-:W-:Y:S01]  /*25f0*/  @!P3 FMUL R42, R42, 0.5 ;  /* 0x3f0000002a2ab820 */ /* 0x000fe20000400000 */
[----:B------:R-:W-:Y:S01]  /*2600*/  FMUL R14, R14, UR6 ;  /* 0x000000060e0e7c20 */ /* 0x000fe20008400000 */
[----:B------:R-:W-:Y:S02]  /*2610*/  ULDC UR6, c[0x0][0x604] ;  /* 0x0001810000067ab9 */ /* 0x000fe40000000800 */
[----:B------:R-:W-:Y:S01]  /*2620*/  @!P1 FMUL R46, R46, 0.5 ;  /* 0x3f0000002e2e9820 */ /* 0x000fe20000400000 */
[----:B------:R-:W3:Y:S01]  /*2630*/  MUFU.EX2 R34, R39 ;  /* 0x0000002700227308 */ /* 0x000ee20000000800 */
[----:B-1----:R-:W-:Y:S01]  /*2640*/  @!P4 FMUL R30, R30, R30 ;  /* 0x0000001e1e1ec220 */ /* 0x002fe20000400000 */
[----:B------:R-:W-:Y:S01]  /*2650*/  FSETP.GEU.AND P4, PT, R47, -126, PT ;  /* 0xc2fc00002f00780b */ /* 0x000fe20003f8e000 */
[--C-:B------:R-:W-:Y:S01]  /*2660*/  FFMA R24, R24, UR6, -R14.reuse ;  /* 0x0000000618187c23 */ /* 0x100fe2000800080e */
[----:B------:R-:W-:Y:S01]  /*2670*/  ULDC UR6, c[0x0][0x604] ;  /* 0x0001810000067ab9 */ /* 0x000fe20000000800 */
[--C-:B------:R-:W-:Y:S01]  /*2680*/  FFMA R41, R41, UR7, -R14.reuse ;  /* 0x0000000729297c23 */ /* 0x100fe2000800080e */
[--C-:B------:R-:W-:Y:S01]  /*2690*/  FFMA R25, R25, UR6, -R14.reuse ;  /* 0x0000000619197c23 */ /* 0x100fe2000800080e */
[----:B------:R-:W-:Y:S01]  /*26a0*/  @!P2 FMUL R43, R43, 0.5 ;  /* 0x3f0000002b2ba820 */ /* 0x000fe20000400000 */
[----:B------:R-:W1:Y:S01]  /*26b0*/  MUFU.EX2 R42, R42 ;  /* 0x0000002a002a7308 */ /* 0x000e620000000800 */
[----:B--2---:R-:W-:Y:S01]  /*26c0*/  @!P6 FMUL R95, R95, R95 ;  /* 0x0000005f5f5fe220 */ /* 0x004fe20000400000 */
[----:B------:R-:W-:Y:S01]  /*26d0*/  FSETP.GEU.AND P6, PT, R50, -126, PT ;  /* 0xc2fc00003200780b */ /* 0x000fe20003fce000 */
[----:B------:R-:W-:Y:S01]  /*26e0*/  ULDC UR6, c[0x0][0x604] ;  /* 0x0001810000067ab9 */ /* 0x000fe20000000800 */
[----:B------:R-:W-:Y:S01]  /*26f0*/  ULDC UR7, c[0x0][0x604] ;  /* 0x0001810000077ab9 */ /* 0x000fe20000000800 */
[--C-:B------:R-:W-:Y:S01]  /*2700*/  FFMA R28, R28, UR6, -R14.reuse ;  /* 0x000000061c1c7c23 */ /* 0x100fe2000800080e */
[----:B------:R-:W-:Y:S01]  /*2710*/  ULDC UR6, c[0x0][0x604] ;  /* 0x0001810000067ab9 */ /* 0x000fe20000000800 */
[----:B------:R-:W-:Y:S01]  /*2720*/  @!P4 FMUL R47, R47, 0.5 ;  /* 0x3f0000002f2fc820 */ /* 0x000fe20000400000 */
[----:B------:R-:W2:Y:S01]  /*2730*/  MUFU.EX2 R97, R43 ;  /* 0x0000002b00617308 */ /* 0x000ea20000000800 */
[----:B---3--:R-:W-:Y:S01]  /*2740*/  @!P5 FMUL R34, R34, R34 ;  /* 0x000000222222d220 */ /* 0x008fe20000400000 */
[----:B------:R-:W-:Y:S01]  /*2750*/  FSETP.GEU.AND P5, PT, R51, -126, PT ;  /* 0xc2fc00003300780b */ /* 0x000fe20003fae000 */
[--C-:B------:R-:W-:Y:S01]  /*2760*/  FFMA R29, R29, UR6, -R14.reuse ;  /* 0x000000061d1d7c23 */ /* 0x100fe2000800080e */
[----:B------:R-:W-:Y:S01]  /*2770*/  ULDC UR6, c[0x0][0x604] ;  /* 0x0001810000067ab9 */ /* 0x000fe20000000800 */
[--C-:B------:R-:W-:Y:S01]  /*2780*/  FFMA R52, R52, UR7, -R14.reuse ;  /* 0x0000000734347c23 */ /* 0x100fe2000800080e */
[----:B------:R-:W-:Y:S01]  /*2790*/  FFMA R32, R32, UR6, -R14 ;  /* 0x0000000620207c23 */ /* 0x000fe2000800080e */
[----:B------:R-:W-:Y:S01]  /*27a0*/  @!P6 FMUL R50, R50, 0.5 ;  /* 0x3f0000003232e820 */ /* 0x000fe20000400000 */
[----:B------:R-:W3:Y:S01]  /*27b0*/  MUFU.EX2 R99, R47 ;  /* 0x0000002f00637308 */ /* 0x000ee20000000800 */
[----:B-1----:R-:W-:Y:S01]  /*27c0*/  @!P3 FMUL R42, R42, R42 ;  /* 0x0000002a2a2ab220 */ /* 0x002fe20000400000 */
[----:B------:R-:W-:Y:S01]  /*27d0*/  FSETP.GEU.AND P3, PT, R54, -126, PT ;  /* 0xc2fc00003600780b */ /* 0x000fe20003f6e000 */
[----:B------:R-:W-:-:S02]  /*27e0*/  ULDC UR6, c[0x0][0x604] ;  /* 0x0001810000067ab9 */ /* 0x000fc40000000800 */
[--C-:B------:R-:W-:Y:S01]  /*27f0*/  FFMA R33, R33, UR6, -R14.reuse ;  /* 0x0000000621217c23 */ /* 0x100fe2000800080e */
[----:B------:R-:W-:Y:S01]  /*2800*/  ULDC UR6, c[0x0][0x604] ;  /* 0x0001810000067ab9 */ /* 0x000fe20000000800 */
[----:B------:R-:W-:Y:S01]  /*2810*/  @!P5 FMUL R51, R51, 0.5 ;  /* 0x3f0000003333d820 */ /* 0x000fe20000400000 */
[----:B------:R-:W1:Y:S01]  /*2820*/  MUFU.EX2 R46, R46 ;  /* 0x0000002e002e7308 */ /* 0x000e620000000800 */
[----:B--2---:R-:W-:Y:S01]  /*2830*/  @!P2 FMUL R97, R97, R97 ;  /* 0x000000616161a220 */ /* 0x004fe20000400000 */
[----:B------:R-:W-:Y:S01]  /*2840*/  FSETP.GEU.AND P2, PT, R19, -126, PT ;  /* 0xc2fc00001300780b */ /* 0x000fe20003f4e000 */
[----:B------:R-:W-:Y:S01]  /*2850*/  FFMA R36, R36, UR6, -R14 ;  /* 0x0000000624247c23 */ /* 0x000fe2000800080e */
[----:B------:R-:W-:Y:S01]  /*2860*/  ULDC UR6, c[0x0][0x604] ;  /* 0x0001810000067ab9 */ /* 0x000fe20000000800 */
[----:B------:R-:W-:Y:S01]  /*2870*/  FADD R15, R89, R42 ;  /* 0x0000002a590f7221 */ /* 0x000fe20000000000 */
[--C-:B------:R-:W-:Y:S01]  /*2880*/  FFMA R37, R37, UR6, -R14.reuse ;  /* 0x0000000625257c23 */ /* 0x100fe2000800080e */
[----:B------:R-:W-:Y:S01]  /*2890*/  @!P3 FMUL R54, R54, 0.5 ;  /* 0x3f0000003636b820 */ /* 0x000fe20000400000 */
[----:B------:R-:W2:Y:S01]  /*28a0*/  MUFU.EX2 R101, R51 ;  /* 0x0000003300657308 */ /* 0x000ea20000000800 */
[----:B---3--:R-:W-:Y:S01]  /*28b0*/  @!P4 FMUL R99, R99, R99 ;  /* 0x000000636363c220 */ /* 0x008fe20000400000 */
[----:B------:R-:W-:Y:S01]  /*28c0*/  FSETP.GEU.AND P4, PT, R25, -126, PT ;  /* 0xc2fc00001900780b */ /* 0x000fe20003f8e000 */
[----:B------:R-:W-:Y:S01]  /*28d0*/  ULDC UR6, c[0x0][0x604] ;  /* 0x0001810000067ab9 */ /* 0x000fe20000000800 */
[----:B------:R-:W-:Y:S01]  /*28e0*/  F2FP.BF16.F32.PACK_AB R89, R22, R89 ;  /* 0x000000591659723e */ /* 0x000fe200000010ff */
[--C-:B------:R-:W-:Y:S01]  /*28f0*/  FFMA R40, R40, UR6, -R14.reuse ;  /* 0x0000000628287c23 */ /* 0x100fe2000800080e */
[----:B------:R-:W-:Y:S01]  /*2900*/  ULDC UR6, c[0x0][0x604] ;  /* 0x0001810000067ab9 */ /* 0x000fe20000000800 */
[----:B------:R-:W-:Y:S01]  /*2910*/  @!P2 FMUL R19, R19, 0.5 ;  /* 0x3f0000001313a820 */ /* 0x000fe20000400000 */
[----:B------:R-:W3:Y:S01]  /*2920*/  MUFU.EX2 R50, R50 ;  /* 0x0000003200327308 */ /* 0x000ee20000000800 */
[----:B-1----:R-:W-:Y:S01]  /*2930*/  @!P1 FMUL R46, R46, R46 ;  /* 0x0000002e2e2e9220 */ /* 0x002fe20000400000 */
[----:B------:R-:W-:Y:S01]  /*2940*/  FSETP.GEU.AND P1, PT, R24, -126, PT ;  /* 0xc2fc00001800780b */ /* 0x000fe20003f2e000 */
[--C-:B------:R-:W-:Y:S01]  /*2950*/  FFMA R44, R44, UR6, -R14.reuse ;  /* 0x000000062c2c7c23 */ /* 0x100fe2000800080e */
[----:B------:R-:W-:Y:S01]  /*2960*/  ULDC UR6, c[0x0][0x604] ;  /* 0x0001810000067ab9 */ /* 0x000fe20000000800 */
[----:B------:R-:W-:Y:S01]  /*2970*/  FADD R31, R26, R99 ;  /* 0x000000631a1f7221 */ /* 0x000fe20000000000 */
[--C-:B------:R-:W-:Y:S01]  /*2980*/  FFMA R45, R45, UR6, -R14.reuse ;  /* 0x000000062d2d7c23 */ /* 0x100fe2000800080e */
[----:B------:R-:W-:Y:S01]  /*2990*/  @!P4 FMUL R25, R25, 0.5 ;  /* 0x3f0000001919c820 */ /* 0x000fe20000400000 */
[----:B------:R-:W1:Y:S01]  /*29a0*/  MUFU.EX2 R103, R19 ;  /* 0x0000001300677308 */ /* 0x000e620000000800 */
[----:B--2---:R-:W-:Y:S01]  /*29b0*/  @!P5 FMUL R101, R101, R101 ;  /* 0x000000656565d220 */ /* 0x004fe20000400000 */
[----:B------:R-:W-:Y:S01]  /*29c0*/  FSETP.GEU.AND P5, PT, R29, -126, PT ;  /* 0xc2fc00001d00780b */ /* 0x000fe20003fae000 */
[----:B------:R-:W-:Y:S01]  /*29d0*/  ULDC UR6, c[0x0][0x604] ;  /* 0x0001810000067ab9 */ /* 0x000fe20000000800 */
[----:B------:R-:W-:Y:S01]  /*29e0*/  F2FP.BF16.F32.PACK_AB R99, R99, R46 ;  /* 0x0000002e6363723e */ /* 0x000fe200000010ff */
        /* <DEDUP_REMOVED lines=8> */
[----:B------:R-:W-:Y:S01]  /*2a70*/  FADD R35, R30, R101 ;  /* 0x000000651e237221 */ /* 0x000fe20000000000 */
[----:B------:R-:W-:Y:S01]  /*2a80*/  FFMA R14, R53, UR6, -R14 ;  /* 0x00000006350e7c23 */ /* 0x000fe2000800080e */
[----:B------:R-:W-:Y:S01]  /*2a90*/  @!P5 FMUL R29, R29, 0.5 ;  /* 0x3f0000001d1dd820 */ /* 0x000fe20000400000 */
[----:B------:R-:W3:Y:S01]  /*2aa0*/  MUFU.EX2 R54, R54 ;  /* 0x0000003600367308 */ /* 0x000ee20000000800 */
[----:B-1----:R-:W-:Y:S01]  /*2ab0*/  @!P2 FMUL R103, R103, R103 ;  /* 0x000000676767a220 */ /* 0x002fe20000400000 */
[----:B------:R-:W-:-:S02]  /*2ac0*/  FSETP.GEU.AND P2, PT, R33, -126, PT ;  /* 0xc2fc00002100780b */ /* 0x000fc40003f4e000 */
[----:B------:R-:W-:-:S03]  /*2ad0*/  F2FP.BF16.F32.PACK_AB R101, R101, R50 ;  /* 0x000000326565723e */ /* 0x000fc600000010ff */
[----:B------:R-:W-:Y:S01]  /*2ae0*/  @!P6 FMUL R28, R28, 0.5 ;  /* 0x3f0000001c1ce820 */ /* 0x000fe20000400000 */
[----:B------:R1:W4:Y:S01]  /*2af0*/  MUFU.EX2 R88, R24 ;  /* 0x0000001800587308 */ /* 0x0003220000000800 */
[----:B--2---:R-:W-:Y:S01]  /*2b00*/  @!P4 FMUL R25, R25, R25 ;  /* 0x000000191919c220 */ /* 0x004fe20000400000 */
[----:B------:R-:W-:-:S05]  /*2b10*/  FSETP.GEU.AND P4, PT, R37, -126, PT ;  /* 0xc2fc00002500780b */ /* 0x000fca0003f8e000 */
[----:B------:R-:W-:Y:S01]  /*2b20*/  @!P2 FMUL R33, R33, 0.5 ;  /* 0x3f0000002121a820 */ /* 0x000fe20000400000 */
[----:B------:R2:W5:Y:S01]  /*2b30*/  MUFU.EX2 R90, R28 ;  /* 0x0000001c005a7308 */ /* 0x0005620000000800 */
[----:B---3--:R-:W-:Y:S01]  /*2b40*/  @!P3 FMUL R54, R54, R54 ;  /* 0x000000363636b220 */ /* 0x008fe20000400000 */
[----:B------:R-:W-:Y:S01]  /*2b50*/  FSETP.GEU.AND P3, PT, R32, -126, PT ;  /* 0xc2fc00002000780b */ /* 0x000fe20003f6e000 */
[----:B-1----:R-:W-:Y:S01]  /*2b60*/  FADD R24, R22, R97 ;  /* 0x0000006116187221 */ /* 0x002fe20000000000 */
[----:B------:R-:W-:Y:S01]  /*2b70*/  F2FP.BF16.F32.PACK_AB R97, R97, R42 ;  /* 0x0000002a6161723e */ /* 0x000fe200000010ff */
[----:B------:R-:W-:Y:S01]  /*2b80*/  FADD R39, R95, R54 ;  /* 0x000000365f277221 */ /* 0x000fe20000000000 */
[----:B------:R-:W-:Y:S01]  /*2b90*/  F2FP.BF16.F32.PACK_AB R95, R34, R95 ;  /* 0x0000005f225f723e */ /* 0x000fe200000010ff */
[----:B------:R-:W-:Y:S01]  /*2ba0*/  @!P4 FMUL R37, R37, 0.5 ;  /* 0x3f0000002525c820 */ /* 0x000fe20000400000 */
[----:B------:R-:W1:Y:S01]  /*2bb0*/  MUFU.EX2 R29, R29 ;  /* 0x0000001d001d7308 */ /* 0x000e620000000800 */
[----:B----4-:R-:W-:Y:S01]  /*2bc0*/  @!P1 FMUL R88, R88, R88 ;  /* 0x0000005858589220 */ /* 0x010fe20000400000 */
[----:B------:R-:W-:Y:S01]  /*2bd0*/  FSETP.GEU.AND P1, PT, R36, -126, PT ;  /* 0xc2fc00002400780b */ /* 0x000fe20003f2e000 */
[----:B--2---:R-:W-:Y:S01]  /*2be0*/  FADD R28, R91, R46 ;  /* 0x0000002e5b1c7221 */ /* 0x004fe20000000000 */
[----:B------:R-:W-:-:S03]  /*2bf0*/  F2FP.BF16.F32.PACK_AB R91, R26, R91 ;  /* 0x0000005b1a5b723e */ /* 0x000fc600000010ff */
[----:B------:R-:W-:Y:S01]  /*2c00*/  @!P3 FMUL R32, R32, 0.5 ;  /* 0x3f0000002020b820 */ /* 0x000fe20000400000 */
[----:B------:R-:W2:Y:S01]  /*2c10*/  MUFU.EX2 R33, R33 ;  /* 0x0000002100217308 */ /* 0x000ea20000000800 */
[----:B-----5:R-:W-:Y:S01]  /*2c20*/  @!P6 FMUL R90, R90, R90 ;  /* 0x0000005a5a5ae220 */ /* 0x020fe20000400000 */
[----:B------:R-:W-:-:S05]  /*2c30*/  FSETP.GEU.AND P6, PT, R40, -126, PT ;  /* 0xc2fc00002800780b */ /* 0x000fca0003fce000 */
[----:B------:R-:W-:Y:S01]  /*2c40*/  @!P1 FMUL R36, R36, 0.5 ;  /* 0x3f00000024249820 */ /* 0x000fe20000400000 */
[----:B------:R3:W4:Y:S01]  /*2c50*/  MUFU.EX2 R92, R32 ;  /* 0x00000020005c7308 */ /* 0x0007220000000800 */
[----:B-1----:R-:W-:Y:S01]  /*2c60*/  @!P5 FMUL R29, R29, R29 ;  /* 0x0000001d1d1dd220 */ /* 0x002fe20000400000 */
[----:B------:R-:W-:-:S05]  /*2c70*/  FSETP.GEU.AND P5, PT, R41, -126, PT ;  /* 0xc2fc00002900780b */ /* 0x000fca0003fae000 */
[----:B------:R-:W-:Y:S01]  /*2c80*/  @!P6 FMUL R40, R40, 0.5 ;  /* 0x3f0000002828e820 */ /* 0x000fe20000400000 */
[----:B------:R1:W5:Y:S01]  /*2c90*/  MUFU.EX2 R94, R36 ;  /* 0x00000024005e7308 */ /* 0x0003620000000800 */
[----:B--2---:R-:W-:Y:S01]  /*2ca0*/  @!P2 FMUL R33, R33, R33 ;  /* 0x000000212121a220 */ /* 0x004fe20000400000 */
[----:B------:R-:W-:Y:S01]  /*2cb0*/  FSETP.GEU.AND P2, PT, R45, -126, PT ;  /* 0xc2fc00002d00780b */ /* 0x000fe20003f4e000 */
[----:B---3--:R-:W-:Y:S01]  /*2cc0*/  FADD R32, R93, R50 ;  /* 0x000000325d207221 */ /* 0x008fe20000000000 */
[----:B------:R-:W-:-:S03]  /*2cd0*/  F2FP.BF16.F32.PACK_AB R93, R30, R93 ;  /* 0x0000005d1e5d723e */ /* 0x000fc600000010ff */
[----:B------:R-:W-:Y:S01]  /*2ce0*/  @!P5 FMUL R41, R41, 0.5 ;  /* 0x3f0000002929d820 */ /* 0x000fe20000400000 */
[----:B------:R-:W2:Y:S01]  /*2cf0*/  MUFU.EX2 R37, R37 ;  /* 0x0000002500257308 */ /* 0x000ea20000000800 */
[----:B----4-:R-:W-:Y:S01]  /*2d00*/  @!P3 FMUL R92, R92, R92 ;  /* 0x0000005c5c5cb220 */ /* 0x010fe20000400000 */
[----:B------:R-:W-:Y:S01]  /*2d10*/  FSETP.GEU.AND P3, PT, R44, -126, PT ;  /* 0xc2fc00002c00780b */ /* 0x000fe20003f6e000 */
[----:B-1----:R-:W-:Y:S01]  /*2d20*/  FADD R36, R34, R103 ;  /* 0x0000006722247221 */ /* 0x002fe20000000000 */
[----:B------:R-:W-:Y:S01]  /*2d30*/  FADD R38, R15, R32 ;  /* 0x000000200f267221 */ /* 0x000fe20000000000 */
[----:B------:R-:W-:Y:S02]  /*2d40*/  F2FP.BF16.F32.PACK_AB R103, R103, R54 ;  /* 0x000000366767723e */ /* 0x000fe400000010ff */
[----:B------:R-:W-:Y:S01]  /*2d50*/  @!P2 FMUL R45, R45, 0.5 ;  /* 0x3f0000002d2da820 */ /* 0x000fe20000400000 */
[----:B------:R1:W3:Y:S01]  /*2d60*/  MUFU.EX2 R19, R40 ;  /* 0x0000002800137308 */ /* 0x0002e20000000800 */
[----:B-----5:R-:W-:Y:S01]  /*2d70*/  @!P1 FMUL R94, R94, R94 ;  /* 0x0000005e5e5e9220 */ /* 0x020fe20000400000 */
[----:B------:R-:W-:Y:S01]  /*2d80*/  FSETP.GEU.AND P1, PT, R48, -126, PT ;  /* 0xc2fc00003000780b */ /* 0x000fe20003f2e000 */
[----:B------:R-:W-:-:S04]  /*2d90*/  FADD R43, R31, R36 ;  /* 0x000000241f2b7221 */ /* 0x000fc80000000000 */
[----:B------:R-:W-:Y:S01]  /*2da0*/  @!P3 FMUL R44, R44, 0.5 ;  /* 0x3f0000002c2cb820 */ /* 0x000fe20000400000 */
[----:B------:R4:W5:Y:S01]  /*2db0*/  MUFU.EX2 R96, R41 ;  /* 0x0000002900607308 */ /* 0x0009620000000800 */
[----:B--2---:R-:W-:Y:S01]  /*2dc0*/  @!P4 FMUL R37, R37, R37 ;  /* 0x000000252525c220 */ /* 0x004fe20000400000 */
[----:B------:R-:W-:Y:S01]  /*2dd0*/  FSETP.GEU.AND P4, PT, R49, -126, PT ;  /* 0xc2fc00003100780b */ /* 0x000fe20003f8e000 */
[----:B-1----:R-:W-:-:S04]  /*2de0*/  FADD R40, R24, R35 ;  /* 0x0000002318287221 */ /* 0x002fc80000000000 */
[----:B------:R-:W-:Y:S01]  /*2df0*/  @!P1 FMUL R48, R48, 0.5 ;  /* 0x3f00000030309820 */ /* 0x000fe20000400000 */
[----:B------:R-:W1:Y:S01]  /*2e00*/  MUFU.EX2 R21, R44 ;  /* 0x0000002c00157308 */ /* 0x000e620000000800 */
[----:B---3--:R-:W-:Y:S01]  /*2e10*/  @!P6 FMUL R19, R19, R19 ;  /* 0x000000131313e220 */ /* 0x008fe20000400000 */
[----:B------:R-:W-:Y:S01]  /*2e20*/  FSETP.GEU.AND P6, PT, R52, -126, PT ;  /* 0xc2fc00003400780b */ /* 0x000fe20003fce000 */
[----:B----4-:R-:W-:Y:S01]  /*2e30*/  FADD R41, R28, R39 ;  /* 0x000000271c297221 */ /* 0x010fe20000000000 */
[----:B------:R-:W-:-:S03]  /*2e40*/  FADD R43, R40, R43 ;  /* 0x0000002b282b7221 */ /* 0x000fc60000000000 */
[----:B------:R-:W-:Y:S01]  /*2e50*/  @!P4 FMUL R49, R49, 0.5 ;  /* 0x3f0000003131c820 */ /* 0x000fe20000400000 */
[----:B------:R-:W2:Y:S01]  /*2e60*/  MUFU.EX2 R98, R45 ;  /* 0x0000002d00627308 */ /* 0x000ea20000000800 */
[----:B-----5:R-:W-:Y:S01]  /*2e70*/  @!P5 FMUL R96, R96, R96 ;  /* 0x000000606060d220 */ /* 0x020fe20000400000 */
[----:B------:R-:W-:Y:S01]  /*2e80*/  FSETP.GEU.AND P5, PT, R14, -126, PT ;  /* 0xc2fc00000e00780b */ /* 0x000fe20003fae000 */
[----:B------:R-:W-:Y:S02]  /*2e90*/  FADD R38, R38, R41 ;  /* 0x0000002926267221 */ /* 0x000fe40000000000 */
[----:B------:R-:W-:Y:S01]  /*2ea0*/  FADD R15, R25, R96 ;  /* 0x00000060190f7221 */ /* 0x000fe20000000000 */
[----:B------:R-:W-:Y:S01]  /*2eb0*/  F2FP.BF16.F32.PACK_AB R96, R96, R19 ;  /* 0x000000136060723e */ /* 0x000fe200000010ff */
[----:B------:R-:W-:Y:S01]  /*2ec0*/  @!P6 FMUL R52, R52, 0.5 ;  /* 0x3f0000003434e820 */ /* 0x000fe20000400000 */
[----:B------:R-:W3:Y:S01]  /*2ed0*/  MUFU.EX2 R23, R48 ;  /* 0x0000003000177308 */ /* 0x000ee20000000800 */
[----:B-1----:R-:W-:-:S04]  /*2ee0*/  @!P3 FMUL R21, R21, R21 ;  /* 0x000000151515b220 */ /* 0x002fc80000400000 */
[----:B------:R-:W-:Y:S01]  /*2ef0*/  FADD R24, R90, R21 ;  /* 0x000000155a187221 */ /* 0x000fe20000000000 */
[----:B------:R-:W-:Y:S01]  /*2f00*/  F2FP.BF16.F32.PACK_AB R90, R29, R90 ;  /* 0x0000005a1d5a723e */ /* 0x000fe200000010ff */
[----:B------:R-:W-:Y:S01]  /*2f10*/  @!P5 FMUL R14, R14, 0.5 ;  /* 0x3f0000000e0ed820 */ /* 0x000fe20000400000 */
[----:B------:R-:W1:Y:S01]  /*2f20*/  MUFU.EX2 R100, R49 ;  /* 0x0000003100647308 */ /* 0x000e620000000800 */
[----:B--2---:R-:W-:-:S04]  /*2f30*/  @!P2 FMUL R98, R98, R98 ;  /* 0x000000626262a220 */ /* 0x004fc80000400000 */
[----:B------:R-:W-:Y:S01]  /*2f40*/  FADD R28, R29, R98 ;  /* 0x000000621d1c7221 */ /* 0x000fe20000000000 */
[----:B------:R-:W-:Y:S02]  /*2f50*/  F2FP.BF16.F32.PACK_AB R98, R98, R21 ;  /* 0x000000156262723e */ /* 0x000fe400000010ff */
[----:B------:R-:W2:Y:S01]  /*2f60*/  MUFU.EX2 R27, R52 ;  /* 0x00000034001b7308 */ /* 0x000ea20000000800 */
[----:B---3--:R-:W-:Y:S01]  /*2f70*/  @!P1 FMUL R23, R23, R23 ;  /* 0x0000001717179220 */ /* 0x008fe20000400000 */
[----:B------:R-:W-:-:S03]  /*2f80*/  MOV R21, 0x2 ;  /* 0x0000000200157802 */ /* 0x000fc60000000f00 */
[----:B------:R-:W-:Y:S01]  /*2f90*/  FADD R31, R92, R23 ;  /* 0x000000175c1f7221 */ /* 0x000fe20000000000 */
[----:B------:R-:W-:Y:S02]  /*2fa0*/  F2FP.BF16.F32.PACK_AB R92, R33, R92 ;  /* 0x0000005c215c723e */ /* 0x000fe400000010ff */
[----:B------:R3:W4:Y:S01]  /*2fb0*/  MUFU.EX2 R102, R14 ;  /* 0x0000000e00667308 */ /* 0x0007220000000800 */
[----:B-1----:R-:W-:-:S04]  /*2fc0*/  @!P4 FMUL R100, R100, R100 ;  /* 0x000000646464c220 */ /* 0x002fc80000400000 */
[----:B------:R-:W-:Y:S01]  /*2fd0*/  FADD R32, R33, R100 ;  /* 0x0000006421207221 */ /* 0x000fe20000000000 */
[----:B------:R-:W-:Y:S01]  /*2fe0*/  F2FP.BF16.F32.PACK_AB R100, R100, R23 ;  /* 0x000000176464723e */ /* 0x000fe200000010ff */
[----:B--2---:R-:W-:Y:S01]  /*2ff0*/  @!P6 FMUL R27, R27, R27 ;  /* 0x0000001b1b1be220 */ /* 0x004fe20000400000 */
[----:B---3--:R-:W-:Y:S01]  /*3000*/  FADD R14, R88, R19 ;  /* 0x00000013580e7221 */ /* 0x008fe20000000000 */
[----:B------:R-:W-:Y:S01]  /*3010*/  FADD R15, R15, R32 ;  /* 0x000000200f0f7221 */ /* 0x000fe20000000000 */
[----:B------:R-:W-:Y:S01]  /*3020*/  F2FP.BF16.F32.PACK_AB R88, R25, R88 ;  /* 0x000000581958723e */ /* 0x000fe200000010ff */
[----:B------:R-:W-:Y:S01]  /*3030*/  FADD R35, R94, R27 ;  /* 0x0000001b5e237221 */ /* 0x000fe20000000000 */
[----:B------:R-:W-:Y:S01]  /*3040*/  FADD R14, R14, R31 ;  /* 0x0000001f0e0e7221 */ /* 0x000fe20000000000 */
[----:B------:R-:W-:Y:S01]  /*3050*/  F2FP.BF16.F32.PACK_AB R94, R37, R94 ;  /* 0x0000005e255e723e */ /* 0x000fe200000010ff */
[----:B----4-:R-:W-:Y:S01]  /*3060*/  @!P5 FMUL R102, R102, R102 ;  /* 0x000000666666d220 */ /* 0x010fe20000400000 */
[----:B------:R-:W-:Y:S01]  /*3070*/  FADD R35, R24, R35 ;  /* 0x0000002318237221 */ /* 0x000fe20000000000 */
[----:B------:R-:W-:-:S02]  /*3080*/  SHF.L.U32 R19, RZ, 0x1f, RZ ;  /* 0x0000001fff137819 */ /* 0x000fc400000006ff */
[----:B------:R-:W-:Y:S01]  /*3090*/  FADD R39, R37, R102 ;  /* 0x0000006625277221 */ /* 0x000fe20000000000 */
[----:B------:R-:W-:Y:S01]  /*30a0*/  FADD R14, R14, R35 ;  /* 0x000000230e0e7221 */ /* 0x000fe20000000000 */
[----:B------:R-:W-:Y:S02]  /*30b0*/  F2FP.BF16.F32.PACK_AB R102, R102, R27 ;  /* 0x0000001b6666723e */ /* 0x000fe400000010ff */
[----:B------:R-:W-:-:S04]  /*30c0*/  FADD R28, R28, R39 ;  /* 0x000000271c1c7221 */ /* 0x000fc80000000000 */
[----:B------:R-:W-:Y:S01]  /*30d0*/  FADD R31, R15, R28 ;  /* 0x0000001c0f1f7221 */ /* 0x000fe20000000000 */
[----:B------:R-:W-:-:S03]  /*30e0*/  FADD R15, R38, R43 ;  /* 0x0000002b260f7221 */ /* 0x000fc60000000000 */
[----:B------:R-:W-:-:S07]  /*30f0*/  FADD R14, R14, R31 ;  /* 0x0000001f0e0e7221 */ /* 0x000fce0000000000 */
.L_x_23:
[----:B-1----:R1:W2:Y:S02]  /*3100*/  SYNCS.PHASECHK.TRANS64.TRYWAIT P1, [R2+URZ+0x14008], R19 ;  /* 0x01400813020075a7 */ /* 0x0022a4000802017f */
[----:B--2---:R-:W-:Y:S05]  /*3110*/  @!P1 NANOSLEEP.SYNCS 0x989680 ;  /* 0x009896800000995d */ /* 0x004fea0003900000 */
[----:B------:R-:W2:Y:S02]  /*3120*/  @!P1 SYNCS.PHASECHK.TRANS64 P1, [R2+URZ+0x14008], R19 ;  /* 0x01400813020095a7 */ /* 0x000ea4000802007f */
[----:B--2---:R-:W-:Y:S05]  /*3130*/  @!P1 BRA `(.L_x_23) ;  /* 0xfffffffc00f09947 */ /* 0x004fea000383ffff */
[----:B------:R-:W-:Y:S01]  /*3140*/  ULOP3.LUT UR15, UR15, 0x2000000, URZ, 0xfc, !UPT ;  /* 0x020000000f0f7892 */ /* 0x000fe2000f8efc3f */
[----:B------:R-:W-:Y:S01]  /*3150*/  WARPGROUP.ARRIVE ;  /* 0x00000000000079c5 */ /* 0x000fe20000000000 */
[----:B------:R-:W-:Y:S01]  /*3160*/  UMOV UR7, 0x40000040 ;  /* 0x4000004000077882 */ /* 0x000fe20000000000 */
[----:B------:R-:W-:Y:S01]  /*3170*/  ISETP.GE.AND P1, PT, R120, 0x3, PT ;  /* 0x000000037800780c */ /* 0x000fe20003f26270 */
[----:B------:R-:W-:Y:S01]  /*3180*/  UIADD3 UR6, UR15, 0x400, URZ ;  /* 0x000004000f067890 */ /* 0x000fe2000fffe03f */
[----:B-1----:R-:W-:Y:S01]  /*3190*/  VIADD R19, R2, 0x14020 ;  /* 0x0001402002137836 */ /* 0x002fe20000000000 */
[----:B------:R-:W-:Y:S01]  /*31a0*/  IADD3 R17, R17, 0x40, RZ ;  /* 0x0000004011117810 */ /* 0x000fe20007ffe0ff */
[----:B------:R-:W-:-:S03]  /*31b0*/  VIADD R120, R120, 0xffffffff ;  /* 0xffffffff78787836 */ /* 0x000fc60000000000 */
[----:B------:R-:W-:-:S03]  /*31c0*/  PRMT R22, RZ, 0x654, R19 ;  /* 0x00000654ff167816 */ /* 0x000fc60000000013 */
[----:B------:R-:W-:Y:S01]  /*31d0*/  HGMMA.64x128x16.F32.BF16 R24, R88, gdesc[UR4].tnspB, RZ, !UPT, gsb0 ;  /* 0x41e0000458187df0 */ /* 0x000fe2000c0018ff */
[----:B------:R-:W-:Y:S01]  /*31e0*/  UIADD3 UR6, UR15, 0x480, URZ ;  /* 0x000004800f067890 */ /* 0x000fe2000fffe03f */
[----:B------:R-:W-:Y:S01]  /*31f0*/  UMOV UR7, 0x40000040 ;  /* 0x4000004000077882 */ /* 0x000fe20000000000 */
[----:B------:R-:W-:Y:S02]  /*3200*/  WARPGROUP.DEPBAR.LE gsb0, 0x0 ;  /* 0x00008000000079c5 */ /* 0x000fe40000010000 */
[----:B------:R-:W-:-:S07]  /*3210*/  WARPGROUP.ARRIVE ;  /* 0x00000000000079c5 */ /* 0x000fce0000000000 */
[----:B------:R-:W-:Y:S01]  /*3220*/  HGMMA.64x128x16.F32.BF16 R24, R92, gdesc[UR4].tnspB, R24, gsb0 ;  /* 0x41e000045c187df0 */ /* 0x000fe20008001818 */
        /* <DEDUP_REMOVED lines=9> */
[----:B------:R-:W-:Y:S03]  /*32c0*/  HGMMA.64x128x16.F32.BF16 R24, R100, gdesc[UR4].tnspB, R24, gsb0 ;  /* 0x41e0000464187df0 */ /* 0x000fe60008001818 */
[----:B------:R-:W-:Y:S02]  /*32d0*/  WARPGROUP.DEPBAR.LE gsb0, 0x0 ;  /* 0x00008000000079c5 */ /* 0x000fe40000010000 */
[----:B------:R1:W-:Y:S01]  /*32e0*/  SYNCS.ARRIVE.TRANS64.RED.A1T0 RZ, [R22+URZ], RZ ;  /* 0x000000ff16ff79a7 */ /* 0x0003e2000810043f */
[----:B------:R-:W-:Y:S05]  /*32f0*/  @!P1 BRA `(.L_x_24) ;  /* 0x0000002000709947 */ /* 0x000fea0003800000 */
[----:B------:R-:W-:Y:S01]  /*3300*/  MOV R123, R18 ;  /* 0x00000012007b7202 */ /* 0x000fe20000000f00 */
[----:B------:R-:W-:Y:S01]  /*3310*/  IMAD.MOV.U32 R121, RZ, RZ, R20 ;  /* 0x000000ffff797224 */ /* 0x000fe200078e0014 */
[----:B------:R-:W-:Y:S01]  /*3320*/  MOV R21, 0x2 ;  /* 0x0000000200157802 */ /* 0x000fe20000000f00 */
[----:B------:R-:W-:Y:S01]  /*3330*/  IMAD.MOV.U32 R8, RZ, RZ, 0x1 ;  /* 0x00000001ff087424 */ /* 0x000fe200078e00ff */
[----:B------:R-:W-:Y:S01]  /*3340*/  MOV R5, RZ ;  /* 0x000000ff00057202 */ /* 0x000fe20000000f00 */
[----:B------:R-:W-:-:S06]  /*3350*/  ULDC.64 UR22, c[0x0][0x198] ;  /* 0x0000660000167ab9 */ /* 0x000fcc0000000a00 */
.L_x_36:
[C---:B------:R-:W-:Y:S01]  /*3360*/  ISETP.GT.AND P1, PT, R120.reuse, 0x2, PT ;  /* 0x000000027800780c */ /* 0x040fe20003f24270 */
[----:B------:R-:W-:Y:S01]  /*3370*/  VIADD R120, R120, 0xffffffff ;  /* 0xffffffff78787836 */ /* 0x000fe20000000000 */
[----:B------:R-:W-:Y:S02]  /*3380*/  LEA R23, R21, R2, 0x3 ;  /* 0x0000000215177211 */ /* 0x000fe400078e18ff */
[----:B------:R-:W-:-:S09]  /*3390*/  SHF.L.U32 R18, R5, 0x1f, RZ ;  /* 0x0000001f05127819 */ /* 0x000fd200000006ff */
.L_x_25:
[----:B--2---:R2:W3:Y:S02]  /*33a0*/  SYNCS.PHASECHK.TRANS64.TRYWAIT P2, [R23+URZ+0x14000], R18 ;  /* 0x01400012170075a7 */ /* 0x0044e4000804017f */
[----:B---3--:R-:W-:Y:S05]  /*33b0*/  @!P2 NANOSLEEP.SYNCS 0x989680 ;  /* 0x009896800000a95d */ /* 0x008fea0003900000 */
[----:B------:R-:W3:Y:S02]  /*33c0*/  @!P2 SYNCS.PHASECHK.TRANS64 P2, [R23+URZ+0x14000], R18 ;  /* 0x014000121700a5a7 */ /* 0x000ee4000804007f */
[----:B---3--:R-:W-:Y:S05]  /*33d0*/  @!P2 BRA `(.L_x_25) ;  /* 0xfffffffc00f0a947 */ /* 0x008fea000383ffff */
[----:B------:R-:W-:Y:S05]  /*33e0*/  WARPSYNC.ALL ;  /* 0x0000000000007948 */ /* 0x000fea0003800000 */
[----:B------:R-:W-:Y:S01]  /*33f0*/  R2UR UR6, R21 ;  /* 0x00000000150672ca */ /* 0x000fe200000e0000 */
[----:B------:R-:W-:Y:S01]  /*3400*/  WARPGROUP.ARRIVE ;  /* 0x00000000000079c5 */ /* 0x000fe20000000000 */
[----:B------:R-:W-:Y:S01]  /*3410*/  R2UR UR8, R12 ;  /* 0x000000000c0872ca */ /* 0x000fe200000e0000 */
[----:B------:R-:W-:Y:S01]  /*3420*/  UMOV UR11, 0x40000040 ;  /* 0x40000040000b7882 */ /* 0x000fe20000000000 */
[----:B------:R-:W-:Y:S01]  /*3430*/  R2UR UR9, R13 ;  /* 0x000000000d0972ca */ /* 0x000fe200000e0000 */
[----:B------:R-:W-:Y:S01]  /*3440*/  UMOV UR59, 0x40000040 ;  /* 0x40000040003b7882 */ /* 0x000fe20000000000 */
[----:B------:R-:W-:Y:S01]  /*3450*/  UMOV UR55, 0x40000040 ;  /* 0x4000004000377882 */ /* 0x000fe20000000000 */
[----:B------:R-:W-:Y:S01]  /*3460*/  UMOV UR51, 0x40000040 ;  /* 0x4000004000337882 */ /* 0x000fe20000000000 */
[----:B------:R-:W-:Y:S01]  /*3470*/  UMOV UR47, 0x40000040 ;  /* 0x40000040002f7882 */ /* 0x000fe20000000000 */
[----:B------:R-:W-:Y:S01]  /*3480*/  UMOV UR31, 0x40000040 ;  /* 0x40000040001f7882 */ /* 0x000fe20000000000 */
[----:B------:R-:W-:Y:S01]  /*3490*/  UMOV UR27, 0x40000040 ;  /* 0x40000040001b7882 */ /* 0x000fe20000000000 */
[----:B------:R-:W-:Y:S01]  /*34a0*/  UMOV UR7, 0x40000040 ;  /* 0x4000004000077882 */ /* 0x000fe20000000000 */
[----:B------:R-:W-:Y:S01]  /*34b0*/  ISETP.NE.AND P2, PT, R11, RZ, PT ;  /* 0x000000ff0b00720c */ /* 0x000fe20003f45270 */
[----:B------:R-:W-:-:S04]  /*34c0*/  ULEA UR6, UR6, UR14, 0xa ;  /* 0x0000000e06067291 */ /* 0x000fc8000f8e503f */
[----:B------:R-:W-:Y:S02]  /*34d0*/  UIADD3 UR58, UR6, 0x2, URZ ;  /* 0x00000002063a7890 */ /* 0x000fe4000fffe03f */
[----:B------:R-:W-:Y:S02]  /*34e0*/  UIADD3 UR54, UR6, 0x4, URZ ;  /* 0x0000000406367890 */ /* 0x000fe4000fffe03f */
[----:B------:R-:W-:Y:S01]  /*34f0*/  UMOV UR10, UR6 ;  /* 0x00000006000a7c82 */ /* 0x000fe20008000000 */
[----:B------:R-:W-:Y:S01]  /*3500*/  UIADD3 UR50, UR6, 0x6, URZ ;  /* 0x0000000606327890 */ /* 0x000fe2000fffe03f */
[----:B------:R-:W-:Y:S01]  /*3510*/  HGMMA.64x64x16.F32.BF16 R88, gdesc[UR8], RZ, !UPT, gsb0 ;  /* 0x00e00000085879f0 */ /* 0x000fe2000c0018ff */
[----:B------:R-:W-:Y:S02]  /*3520*/  UIADD3 UR46, UR6, 0x200, URZ ;  /* 0x00000200062e7890 */ /* 0x000fe4000fffe03f */
[----:B------:R-:W-:Y:S02]  /*3530*/  UIADD3 UR30, UR6, 0x202, URZ ;  /* 0x00000202061e7890 */ /* 0x000fe4000fffe03f */
[----:B------:R-:W-:-:S02]  /*3540*/  UIADD3 UR26, UR6, 0x204, URZ ;  /* 0x00000204061a7890 */ /* 0x000fc4000fffe03f */
[----:B------:R-:W-:Y:S01]  /*3550*/  UIADD3 UR6, UR6, 0x206, URZ ;  /* 0x0000020606067890 */ /* 0x000fe2000fffe03f */
        /* <DEDUP_REMOVED lines=22> */
[----:B------:R-:W-:Y:S05]  /*36c0*/  @P2 BRA `(.L_x_26) ;  /* 0x0000000000a82947 */ /* 0x000fea0003800000 */
[----:B------:R-:W-:-:S13]  /*36d0*/  ISETP.LT.OR P3, PT, R9, 0x1, !P0 ;  /* 0x000000010900780c */ /* 0x000fda0004761670 */
[----:B------:R-:W-:Y:S05]  /*36e0*/  @P3 BRA `(.L_x_27) ;  /* 0x00000000009c3947 */ /* 0x000fea0003800000 */
[----:B------:R-:W-:Y:S01]  /*36f0*/  ISETP.NE.AND P4, PT, R0, RZ, PT ;  /* 0x000000ff0000720c */ /* 0x000fe20003f85270 */
[----:B--2---:R-:W-:Y:S01]  /*3700*/  IMAD R18, R7, 0x8, R2 ;  /* 0x0000000807127824 */ /* 0x004fe200078e0202 */
[----:B------:R-:W-:-:S11]  /*3710*/  SHF.L.U32 R23, R6, 0x1f, RZ ;  /* 0x0000001f06177819 */ /* 0x000fd600000006ff */
.L_x_28:
[----:B--2---:R2:W3:Y:S02]  /*3720*/  SYNCS.PHASECHK.TRANS64.TRYWAIT P3, [R18+URZ+0x14020], R23 ;  /* 0x01402017120075a7 */ /* 0x0044e4000806017f */
[----:B---3--:R-:W-:Y:S05]  /*3730*/  @!P3 NANOSLEEP.SYNCS 0x989680 ;  /* 0x009896800000b95d */ /* 0x008fea0003900000 */
[----:B------:R-:W3:Y:S02]  /*3740*/  @!P3 SYNCS.PHASECHK.TRANS64 P3, [R18+URZ+0x14020], R23 ;  /* 0x014020171200b5a7 */ /* 0x000ee4000806007f */
[----:B---3--:R-:W-:Y:S05]  /*3750*/  @!P3 BRA `(.L_x_28) ;  /* 0xfffffffc00f0b947 */ /* 0x008fea000383ffff */
[----:B------:R-:W-:Y:S05]  /*3760*/  @P4 BRA `(.L_x_29) ;  /* 0x0000000000144947 */ /* 0x000fea0003800000 */
[----:B------:R-:W-:Y:S02]  /*3770*/  LOP3.LUT P3, RZ, R16, 0x1f, RZ, 0xc0, !PT ;  /* 0x0000001f10ff7812 */ /* 0x000fe4000786c0ff */
[----:B--2---:R-:W-:-:S04]  /*3780*/  MOV R23, 0x4000 ;  /* 0x0000400000177802 */ /* 0x004fc80000000f00 */
[----:B------:R3:W-:Y:S07]  /*3790*/  SYNCS.ARRIVE.TRANS64 RZ, [R18+URZ+0x14000], R23 ;  /* 0x0140001712ff79a7 */ /* 0x0007ee000800003f */
[----:B------:R-:W-:Y:S05]  /*37a0*/  @!P3 BRA `(.L_x_29) ;  /* 0x000000000004b947 */ /* 0x000fea0003800000 */
[----:B------:R-:W-:Y:S01]  /*37b0*/  BPT.TRAP 0x1 ;  /* 0x000000040000795c */ /* 0x000fe20000300000 */
.L_x_29:
[C---:B------:R-:W-:Y:S01]  /*37c0*/  IMAD R20, R7.reuse, 0x4000, R2 ;  /* 0x0000400007147824 */ /* 0x040fe200078e0202 */
[----:B------:R-:W-:Y:S01]  /*37d0*/  R2UR UR35, R10 ;  /* 0x000000000a2372ca */ /* 0x000fe200000e0000 */
[----:B------:R-:W-:Y:S01]  /*37e0*/  UIADD3 UR6, UP0, UR22, 0x1f0, URZ ;  /* 0x000001f016067890 */ /* 0x000fe2000ff1e03f */
[----:B------:R-:W-:Y:S01]  /*37f0*/  R2UR UR33, R18 ;  /* 0x00000000122172ca */ /* 0x000fe200000e0000 */
[----:B------:R-:W-:Y:S01]  /*3800*/  UMOV UR16, 0x0 ;  /* 0x0000000000107882 */ /* 0x000fe20000000000 */
[----:B------:R-:W-:Y:S01]  /*3810*/  R2UR UR8, R20 ;  /* 0x00000000140872ca */ /* 0x000fe200000e0000 */
[----:B------:R-:W-:Y:S01]  /*3820*/  UIADD3.X UR7, URZ, UR23, URZ, UP0, !UPT ;  /* 0x000000173f077290 */ /* 0x000fe200087fe43f */
[----:B------:R-:W-:Y:S01]  /*3830*/  IADD3 R7, R7, 0x1, RZ ;  /* 0x0000000107077810 */ /* 0x000fe20007ffe0ff */
[----:B------:R-:W-:Y:S01]  /*3840*/  UMOV UR17, 0x10000000 ;  /* 0x1000000000117882 */ /* 0x000fe20000000000 */
[----:B------:R-:W-:Y:S01]  /*3850*/  UMOV UR34, URZ ;  /* 0x0000003f00227c82 */ /* 0x000fe20008000000 */
[----:B------:R-:W-:Y:S01]  /*3860*/  UMOV UR10, 0x40 ;  /* 0x00000040000a7882 */ /* 0x000fe20000000000 */
[----:B------:R-:W-:Y:S01]  /*3870*/  UMOV UR12, UR36 ;  /* 0x00000024000c7c82 */ /* 0x000fe20008000000 */
[----:B------:R-:W-:Y:S01]  /*3880*/  UMOV UR13, UR37 ;  /* 0x00000025000d7c82 */ /* 0x000fe20008000000 */
[----:B------:R-:W-:Y:S01]  /*3890*/  ISETP.NE.AND P3, PT, R7, 0x4, PT ;  /* 0x000000040700780c */ /* 0x000fe20003f65270 */
[----:B------:R-:W-:-:S02]  /*38a0*/  USHF.L.U32 UR35, UR35, 0x6, URZ ;  /* 0x0000000623237899 */ /* 0x000fc4000800063f */
[----:B------:R-:W-:Y:S01]  /*38b0*/  UIADD3 UR33, UR33, 0x14000, URZ ;  /* 0x0001400021217890 */ /* 0x000fe2000fffe03f */
[----:B--23--:R-:W-:Y:S01]  /*38c0*/  SEL R23, RZ, 0x1, P3 ;  /* 0x00000001ff177807 */ /* 0x00cfe20001800000 */
[----:B------:R-:W-:Y:S01]  /*38d0*/  UIADD3 UR32, UR8, 0x4000, URZ ;  /* 0x0000400008207890 */ /* 0x000fe2000fffe03f */
[----:B------:R-:W-:Y:S01]  /*38e0*/  SEL R7, R7, RZ, P3 ;  /* 0x000000ff07077207 */ /* 0x000fe20001800000 */
[----:B------:R-:W-:Y:S01]  /*38f0*/  UIADD3 UR8, UR8, 0x6000, URZ ;  /* 0x0000600008087890 */ /* 0x000fe2000fffe03f */
[----:B------:R-:W-:Y:S01]  /*3900*/  LOP3.LUT R6, R6, R23, RZ, 0x3c, !PT ;  /* 0x0000001706067212 */ /* 0x000fe200078e3cff */
[----:B------:R-:W-:Y:S01]  /*3910*/  UMOV UR11, UR35 ;  /* 0x00000023000b7c82 */ /* 0x000fe20008000000 */
[----:B------:R-:W-:-:S04]  /*3920*/  UMOV UR9, UR33 ;  /* 0x0000002100097c82 */ /* 0x000fc80008000000 */
[----:B------:R3:W-:Y:S02]  /*3930*/  UTMALDG.4D [UR32], [UR6], desc[UR16] ;  /* 0x00001020060075b4 */ /* 0x0007e40008019000 */
[----:B------:R3:W-:Y:S02]  /*3940*/  UTMALDG.4D [UR8], [UR6], desc[UR16] ;  /* 0x00001008060075b4 */ /* 0x0007e40008019000 */
[----:B---3--:R-:W-:Y:S01]  /*3950*/  NOP ;  /* 0x0000000000007918 */ /* 0x008fe20000000000 */
.L_x_27:
[----:B------:R-:W-:-:S07]  /*3960*/  VIADD R9, R9, 0xffffffff ;  /* 0xffffffff09097836 */ /* 0x000fce0000000000 */
.L_x_26:
[----:B------:R-:W-:Y:S01]  /*3970*/  IADD3 R21, R21, 0x1, RZ ;  /* 0x0000000115157810 */ /* 0x000fe20007ffe0ff */
[----:B------:R-:W-:Y:S05]  /*3980*/  WARPSYNC.ALL ;  /* 0x0000000000007948 */ /* 0x000fea0003800000 */
[----:B------:R-:W-:-:S04]  /*3990*/  ISETP.NE.AND P3, PT, R21, 0x4, PT ;  /* 0x000000041500780c */ /* 0x000fc80003f65270 */
[----:B--2---:R-:W-:Y:S02]  /*39a0*/  SEL R18, RZ, 0x1, P3 ;  /* 0x00000001ff127807 */ /* 0x004fe40001800000 */
[----:B------:R-:W-:Y:S02]  /*39b0*/  SEL R21, R21, RZ, P3 ;  /* 0x000000ff15157207 */ /* 0x000fe40001800000 */
[----:B------:R-:W-:Y:S02]  /*39c0*/  LOP3.LUT R23, R5, R18, RZ, 0x3c, !PT ;  /* 0x0000001205177212 */ /* 0x000fe400078e3cff */
[----:B------:R-:W-:Y:S01]  /*39d0*/  FMNMX R18, R88, R123, !PT ;  /* 0x0000007b58127209 */ /* 0x000fe20007800000 */
[----:B------:R-:W-:Y:S01]  /*39e0*/  ULDC UR6, c[0x0][0x604] ;  /* 0x0001810000067ab9 */ /* 0x000fe20000000800 */
[----:B------:R-:W-:Y:S01]  /*39f0*/  FMNMX R20, R90, R121, !PT ;  /* 0x000000795a147209 */ /* 0x000fe20007800000 */
[----:B------:R-:W-:Y:S01]  /*3a00*/  IMAD R128, R21, 0x8, R2 ;  /* 0x0000000815807824 */ /* 0x000fe200078e0202 */
[----:B------:R-:W-:-:S02]  /*3a10*/  FMNMX R5, R89, R18, !PT ;  /* 0x0000001259057209 */ /* 0x000fc40007800000 */
[----:B------:R-:W-:Y:S02]  /*3a20*/  FMNMX R125, R91, R20, !PT ;  /* 0x000000145b7d7209 */ /* 0x000fe40007800000 */
[----:B------:R-:W-:Y:S02]  /*3a30*/  FMNMX R18, R92, R5, !PT ;  /* 0x000000055c127209 */ /* 0x000fe40007800000 */
[----:B------:R-:W-:Y:S02]  /*3a40*/  FMNMX R20, R94, R125, !PT ;  /* 0x0000007d5e147209 */ /* 0x000fe40007800000 */
[----:B------:R-:W-:Y:S02]  /*3a50*/  FMNMX R5, R93, R18, !PT ;  /* 0x000000125d057209 */ /* 0x000fe40007800000 */
[----:B------:R-:W-:Y:S02]  /*3a60*/  FMNMX R125, R95, R20, !PT ;  /* 0x000000145f7d7209 */ /* 0x000fe40007800000 */
        /* <DEDUP_REMOVED lines=23> */
[----:B-1----:R-:W-:-:S03]  /*3be0*/  FMNMX R22, R119, R20, !PT ;  /* 0x0000001477167209 */ /* 0x002fc60007800000 */
[----:B------:R-:W1:Y:S04]  /*3bf0*/  SHFL.BFLY PT, R18, R5, 0x1, 0x1f ;  /* 0x0c201f0005127f89 */ /* 0x000e6800000e0000 */
[----:B------:R-:W2:Y:S01]  /*3c00*/  SHFL.BFLY PT, R125, R22, 0x1, 0x1f ;  /* 0x0c201f00167d7f89 */ /* 0x000ea200000e0000 */
[----:B-1----:R-:W-:Y:S02]  /*3c10*/  FMNMX R122, R5, R18, !PT ;  /* 0x00000012057a7209 */ /* 0x002fe40007800000 */
[----:B--2---:R-:W-:-:S03]  /*3c20*/  FMNMX R125, R22, R125, !PT ;  /* 0x0000007d167d7209 */ /* 0x004fc60007800000 */
[----:B------:R-:W1:Y:S04]  /*3c30*/  SHFL.BFLY PT, R127, R122, 0x2, 0x1f ;  /* 0x0c401f007a7f7f89 */ /* 0x000e6800000e0000 */
[----:B------:R-:W2:Y:S01]  /*3c40*/  SHFL.BFLY PT, R20, R125, 0x2, 0x1f ;  /* 0x0c401f007d147f89 */ /* 0x000ea200000e0000 */
[----:B-1----:R-:W-:Y:S02]  /*3c50*/  FMNMX R18, R122, R127, !PT ;  /* 0x0000007f7a127209 */ /* 0x002fe40007800000 */
[----:B--2---:R-:W-:Y:S02]  /*3c60*/  FMNMX R20, R125, R20, !PT ;  /* 0x000000147d147209 */ /* 0x004fe40007800000 */
[----:B------:R-:W-:Y:S02]  /*3c70*/  FSETP.NEU.AND P3, PT, R18, -INF , PT ;  /* 0xff8000001200780b */ /* 0x000fe40003f6d000 */
[----:B------:R-:W-:-:S02]  /*3c80*/  FSETP.NEU.AND P4, PT, R20, -INF , PT ;  /* 0xff8000001400780b */ /* 0x000fc40003f8d000 */
[----:B------:R-:W-:Y:S02]  /*3c90*/  FSEL R124, R18, RZ, P3 ;  /* 0x000000ff127c7208 */ /* 0x000fe40001800000 */
[----:B------:R-:W-:-:S03]  /*3ca0*/  FSEL R126, R20, RZ, P4 ;  /* 0x000000ff147e7208 */ /* 0x000fc60002000000 */
[----:B------:R-:W-:Y:S01]  /*3cb0*/  FADD R5, -R124, R123 ;  /* 0x0000007b7c057221 */ /* 0x000fe20000000100 */
[----:B------:R-:W-:Y:S02]  /*3cc0*/  IMAD R123, R8, 0x8, R19 ;  /* 0x00000008087b7824 */ /* 0x000fe400078e0213 */
[----:B------:R-:W-:Y:S01]  /*3cd0*/  FADD R22, -R126, R121 ;  /* 0x000000797e167221 */ /* 0x000fe20000000100 */
[----:B------:R-:W-:Y:S01]  /*3ce0*/  IADD3 R8, R8, 0x1, RZ ;  /* 0x0000000108087810 */ /* 0x000fe20007ffe0ff */
[----:B------:R-:W-:Y:S02]  /*3cf0*/  FMUL R121, R5, UR6 ;  /* 0x0000000605797c20 */ /* 0x000fe40008400000 */
[----:B------:R-:W-:Y:S01]  /*3d00*/  FMUL R122, R22, UR6 ;  /* 0x00000006167a7c20 */ /* 0x000fe20008400000 */
[----:B------:R-:W-:Y:S02]  /*3d10*/  PRMT R123, RZ, 0x654, R123 ;  /* 0x00000654ff7b7816 */ /* 0x000fe4000000007b */
[----:B------:R-:W-:-:S02]  /*3d20*/  FSETP.GEU.AND P3, PT, R121, -126, PT ;  /* 0xc2fc00007900780b */ /* 0x000fc40003f6e000 */
[----:B------:R-:W-:Y:S01]  /*3d30*/  FSETP.GEU.AND P4, PT, R122, -126, PT ;  /* 0xc2fc00007a00780b */ /* 0x000fe20003f8e000 */
[----:B------:R1:W-:Y:S02]  /*3d40*/  SYNCS.ARRIVE.TRANS64.RED.A1T0 RZ, [R123+URZ], RZ ;  /* 0x000000ff7bff79a7 */ /* 0x0003e4000810043f */
[----:B-1----:R-:W-:-:S08]  /*3d50*/  SHF.L.U32 R123, R23, 0x1f, RZ ;  /* 0x0000001f177b7819 */ /* 0x002fd000000006ff */
[----:B------:R-:W-:Y:S02]  /*3d60*/  @!P3 FMUL R121, R121, 0.5 ;  /* 0x3f0000007979b820 */ /* 0x000fe40000400000 */
[----:B------:R-:W-:Y:S02]  /*3d70*/  @!P4 FMUL R122, R122, 0.5 ;  /* 0x3f0000007a7ac820 */ /* 0x000fe40000400000 */
[----:B------:R-:W1:Y:S08]  /*3d80*/  MUFU.EX2 R5, R121 ;  /* 0x0000007900057308 */ /* 0x000e700000000800 */
[----:B------:R-:W2:Y:S01]  /*3d90*/  MUFU.EX2 R22, R122 ;  /* 0x0000007a00167308 */ /* 0x000ea20000000800 */
[----:B-1----:R-:W-:Y:S01]  /*3da0*/  @!P3 FMUL R5, R5, R5 ;  /* 0x000000050505b220 */ /* 0x002fe20000400000 */
[----:B------:R-:W-:-:S03]  /*3db0*/  ISETP.NE.AND P3, PT, R8, 0x4, PT ;  /* 0x000000040800780c */ /* 0x000fc60003f65270 */
[-C--:B------:R-:W-:Y:S01]  /*3dc0*/  FMUL R24, R24, R5.reuse ;  /* 0x0000000518187220 */ /* 0x080fe20000400000 */
[-C--:B------:R-:W-:Y:S01]  /*3dd0*/  FMUL R25, R25, R5.reuse ;  /* 0x0000000519197220 */ /* 0x080fe20000400000 */
[-C--:B------:R-:W-:Y:S01]  /*3de0*/  FMUL R28, R28, R5.reuse ;  /* 0x000000051c1c7220 */ /* 0x080fe20000400000 */
[-C--:B------:R-:W-:Y:S01]  /*3df0*/  FMUL R29, R29, R5.reuse ;  /* 0x000000051d1d7220 */ /* 0x080fe20000400000 */
[----:B--2---:R-:W-:Y:S01]  /*3e00*/  @!P4 FMUL R22, R22, R22 ;  /* 0x000000161616c220 */ /* 0x004fe20000400000 */
[-C--:B------:R-:W-:Y:S01]  /*3e10*/  FMUL R32, R32, R5.reuse ;  /* 0x0000000520207220 */ /* 0x080fe20000400000 */
        /* <DEDUP_REMOVED lines=26> */
[----:B------:R-:W-:Y:S01]  /*3fc0*/  FMUL R85, R85, R5 ;  /* 0x0000000555557220 */ /* 0x000fe20000400000 */
        /* <DEDUP_REMOVED lines=31> */
[----:B------:R-:W-:-:S07]  /*41c0*/  FMUL R87, R87, R22 ;  /* 0x0000001657577220 */ /* 0x000fce0000400000 */
.L_x_30:
[----:B-1----:R1:W2:Y:S02]  /*41d0*/  SYNCS.PHASECHK.TRANS64.TRYWAIT P4, [R128+URZ+0x14000], R123 ;  /* 0x0140007b800075a7 */ /* 0x0022a4000808017f */
[----:B--2---:R-:W-:Y:S05]  /*41e0*/  @!P4 NANOSLEEP.SYNCS 0x989680 ;  /* 0x009896800000c95d */ /* 0x004fea0003900000 */
[----:B------:R-:W2:Y:S02]  /*41f0*/  @!P4 SYNCS.PHASECHK.TRANS64 P4, [R128+URZ+0x14000], R123 ;  /* 0x0140007b8000c5a7 */ /* 0x000ea4000808007f */
[----:B--2---:R-:W-:Y:S05]  /*4200*/  @!P4 BRA `(.L_x_30) ;  /* 0xfffffffc00f0c947 */ /* 0x004fea000383ffff */
[----:B------:R-:W-:Y:S01]  /*4210*/  ULDC UR7, c[0x0][0x604] ;  /* 0x0001810000077ab9 */ /* 0x000fe20000000800 */
[----:B------:R-:W-:Y:S01]  /*4220*/  R2UR UR6, R21 ;  /* 0x00000000150672ca */ /* 0x000fe200000e0000 */
[----:B-1----:R-:W-:Y:S01]  /*4230*/  FMUL R123, R124, UR7 ;  /* 0x000000077c7b7c20 */ /* 0x002fe20008400000 */
[----:B------:R-:W-:Y:S01]  /*4240*/  FMUL R126, R126, UR7 ;  /* 0x000000077e7e7c20 */ /* 0x000fe20008400000 */
[----:B------:R-:W-:Y:S01]  /*4250*/  UMOV UR11, 0x40000040 ;  /* 0x40000040000b7882 */ /* 0x000fe20000000000 */
[----:B------:R-:W-:Y:S01]  /*4260*/  SEL R8, R8, RZ, P3 ;  /* 0x000000ff08087207 */ /* 0x000fe20001800000 */
[--C-:B------:R-:W-:Y:S01]  /*4270*/  FFMA R88, R88, UR7, -R123.reuse ;  /* 0x0000000758587c23 */ /* 0x100fe2000800087b */
[--C-:B------:R-:W-:Y:S01]  /*4280*/  FFMA R89, R89, UR7, -R123.reuse ;  /* 0x0000000759597c23 */ /* 0x100fe2000800087b */
[--C-:B------:R-:W-:Y:S01]  /*4290*/  FFMA R92, R92, UR7, -R123.reuse ;  /* 0x000000075c5c7c23 */ /* 0x100fe2000800087b */
[--C-:B------:R-:W-:Y:S01]  /*42a0*/  FFMA R93, R93, UR7, -R123.reuse ;  /* 0x000000075d5d7c23 */ /* 0x100fe2000800087b */
[--C-:B------:R-:W-:Y:S01]  /*42b0*/  FFMA R90, R90, UR7, -R126.reuse ;  /* 0x000000075a5a7c23 */ /* 0x100fe2000800087e */
[----:B------:R-:W-:Y:S01]  /*42c0*/  FSETP.GEU.AND P5, PT, R88, -126, PT ;  /* 0xc2fc00005800780b */ /* 0x000fe20003fae000 */
[--C-:B------:R-:W-:Y:S01]  /*42d0*/  FFMA R91, R91, UR7, -R126.reuse ;  /* 0x000000075b5b7c23 */ /* 0x100fe2000800087e */
[----:B------:R-:W-:Y:S01]  /*42e0*/  FSETP.GEU.AND P4, PT, R89, -126, PT ;  /* 0xc2fc00005900780b */ /* 0x000fe20003f8e000 */
[--C-:B------:R-:W-:Y:S01]  /*42f0*/  FFMA R94, R94, UR7, -R126.reuse ;  /* 0x000000075e5e7c23 */ /* 0x100fe2000800087e */
[----:B------:R-:W-:Y:S01]  /*4300*/  FSETP.GEU.AND P6, PT, R92, -126, PT ;  /* 0xc2fc00005c00780b */ /* 0x000fe20003fce000 */
[--C-:B------:R-:W-:Y:S01]  /*4310*/  FFMA R95, R95, UR7, -R126.reuse ;  /* 0x000000075f5f7c23 */ /* 0x100fe2000800087e */
[----:B------:R-:W-:Y:S01]  /*4320*/  ULEA UR6, UR6, UR15, 0xa ;  /* 0x0000000f06067291 */ /* 0x000fe2000f8e503f */
[--C-:B------:R-:W-:Y:S01]  /*4330*/  FFMA R96, R96, UR7, -R123.reuse ;  /* 0x0000000760607c23 */ /* 0x100fe2000800087b */
[--C-:B------:R-:W-:Y:S01]  /*4340*/  FFMA R97, R97, UR7, -R123.reuse ;  /* 0x0000000761617c23 */ /* 0x100fe2000800087b */
[--C-:B------:R-:W-:Y:S01]  /*4350*/  FFMA R100, R100, UR7, -R123.reuse ;  /* 0x0000000764647c23 */ /* 0x100fe2000800087b */
[--C-:B------:R-:W-:Y:S01]  /*4360*/  FFMA R101, R101, UR7, -R123.reuse ;  /* 0x0000000765657c23 */ /* 0x100fe2000800087b */
[--C-:B------:R-:W-:Y:S01]  /*4370*/  FFMA R98, R98, UR7, -R126.reuse ;  /* 0x0000000762627c23 */ /* 0x100fe2000800087e */
[--C-:B------:R-:W-:Y:S01]  /*4380*/  FFMA R99, R99, UR7, -R126.reuse ;  /* 0x0000000763637c23 */ /* 0x100fe2000800087e */
[----:B------:R-:W-:Y:S01]  /*4390*/  @!P5 FMUL R88, R88, 0.5 ;  /* 0x3f0000005858d820 */ /* 0x000fe20000400000 */
[----:B------:R-:W-:Y:S01]  /*43a0*/  UMOV UR10, UR6 ;  /* 0x00000006000a7c82 */ /* 0x000fe20008000000 */
[----:B------:R-:W-:Y:S01]  /*43b0*/  @!P4 FMUL R89, R89, 0.5 ;  /* 0x3f0000005959c820 */ /* 0x000fe20000400000 */
[--C-:B------:R-:W-:Y:S01]  /*43c0*/  FFMA R102, R102, UR7, -R126.reuse ;  /* 0x0000000766667c23 */ /* 0x100fe2000800087e */
[----:B------:R-:W1:Y:S01]  /*43d0*/  MUFU.EX2 R122, R88 ;  /* 0x00000058007a7308 */ /* 0x000e620000000800 */
[----:B------:R-:W-:Y:S01]  /*43e0*/  @!P6 FMUL R92, R92, 0.5 ;  /* 0x3f0000005c5ce820 */ /* 0x000fe20000400000 */
[--C-:B------:R-:W-:Y:S01]  /*43f0*/  FFMA R103, R103, UR7, -R126.reuse ;  /* 0x0000000767677c23 */ /* 0x100fe2000800087e */
[----:B------:R-:W-:Y:S01]  /*4400*/  UIADD3 UR8, UR6, 0x80, URZ ;  /* 0x0000008006087890 */ /* 0x000fe2000fffe03f */
[--C-:B------:R-:W-:Y:S01]  /*4410*/  FFMA R108, R108, UR7, -R123.reuse ;  /* 0x000000076c6c7c23 */ /* 0x100fe2000800087b */
[--C-:B------:R-:W-:Y:S01]  /*4420*/  FFMA R109, R109, UR7, -R123.reuse ;  /* 0x000000076d6d7c23 */ /* 0x100fe2000800087b */
[--C-:B------:R-:W-:Y:S01]  /*4430*/  FFMA R106, R106, UR7, -R126.reuse ;  /* 0x000000076a6a7c23 */ /* 0x100fe2000800087e */
[--C-:B------:R-:W-:Y:S01]  /*4440*/  FFMA R110, R110, UR7, -R126.reuse ;  /* 0x000000076e6e7c23 */ /* 0x100fe2000800087e */
[----:B------:R-:W2:Y:S01]  /*4450*/  MUFU.EX2 R121, R89 ;  /* 0x0000005900797308 */ /* 0x000ea20000000800 */
[--C-:B------:R-:W-:Y:S01]  /*4460*/  FFMA R111, R111, UR7, -R126.reuse ;  /* 0x000000076f6f7c23 */ /* 0x100fe2000800087e */
[--C-:B------:R-:W-:Y:S01]  /*4470*/  FFMA R113, R113, UR7, -R123.reuse ;  /* 0x0000000771717c23 */ /* 0x100fe2000800087b */
[--C-:B------:R-:W-:Y:S01]  /*4480*/  FFMA R117, R117, UR7, -R123.reuse ;  /* 0x0000000775757c23 */ /* 0x100fe2000800087b */
[----:B------:R-:W-:Y:S01]  /*4490*/  FFMA R116, R116, UR7, -R123 ;  /* 0x0000000774747c23 */ /* 0x000fe2000800087b */
[--C-:B------:R-:W-:Y:S01]  /*44a0*/  FFMA R114, R114, UR7, -R126.reuse ;  /* 0x0000000772727c23 */ /* 0x100fe2000800087e */
[--C-:B------:R-:W-:Y:S01]  /*44b0*/  FFMA R115, R115, UR7, -R126.reuse ;  /* 0x0000000773737c23 */ /* 0x100fe2000800087e */
[--C-:B------:R-:W-:Y:S01]  /*44c0*/  FFMA R119, R119, UR7, -R126.reuse ;  /* 0x0000000777777c23 */ /* 0x100fe2000800087e */
[----:B------:R-:W3:Y:S01]  /*44d0*/  MUFU.EX2 R124, R92 ;  /* 0x0000005c007c7308 */ /* 0x000ee20000000800 */
[----:B-1----:R-:W-:Y:S01]  /*44e0*/  @!P5 FMUL R122, R122, R122 ;  /* 0x0000007a7a7ad220 */ /* 0x002fe20000400000 */
[----:B------:R-:W-:Y:S01]  /*44f0*/  FSETP.GEU.AND P5, PT, R93, -126, PT ;  /* 0xc2fc00005d00780b */ /* 0x000fe20003fae000 */
[----:B------:R-:W-:Y:S01]  /*4500*/  FFMA R118, R118, UR7, -R126 ;  /* 0x0000000776767c23 */ /* 0x000fe2000800087e */
[----:B------:R-:W-:-:S02]  /*4510*/  VIADD R21, R21, 0x1 ;  /* 0x0000000115157836 */ /* 0x000fc40000000000 */
[----:B------:R-:W-:Y:S01]  /*4520*/  FFMA R14, R5, R14, R122 ;  /* 0x0000000e050e7223 */ /* 0x000fe2000000007a */
[C---:B------:R-:W-:Y:S02]  /*4530*/  LEA R5, R8.reuse, R19, 0x3 ;  /* 0x0000001308057211 */ /* 0x040fe400078e18ff */
[----:B------:R-:W-:Y:S01]  /*4540*/  IADD3 R8, R8, 0x1, RZ ;  /* 0x0000000108087810 */ /* 0x000fe20007ffe0ff */
[----:B--2---:R-:W-:Y:S01]  /*4550*/  @!P4 FMUL R121, R121, R121 ;  /* 0x000000797979c220 */ /* 0x004fe20000400000 */
[----:B------:R-:W-:Y:S02]  /*4560*/  FSETP.GEU.AND P4, PT, R90, -126, PT ;  /* 0xc2fc00005a00780b */ /* 0x000fe40003f8e000 */
[----:B------:R-:W-:Y:S02]  /*4570*/  PRMT R5, RZ, 0x654, R5 ;  /* 0x00000654ff057816 */ /* 0x000fe40000000005 */
[----:B------:R-:W-:Y:S01]  /*4580*/  F2FP.BF16.F32.PACK_AB R88, R121, R122 ;  /* 0x0000007a7958723e */ /* 0x000fe200000010ff */
[----:B------:R-:W-:Y:S01]  /*4590*/  @!P5 FMUL R93, R93, 0.5 ;  /* 0x3f0000005d5dd820 */ /* 0x000fe20000400000 */
[----:B------:R-:W-:Y:S01]  /*45a0*/  FADD R121, R14, R121 ;  /* 0x000000790e797221 */ /* 0x000fe20000000000 */
[----:B---3--:R-:W-:Y:S01]  /*45b0*/  @!P6 FMUL R124, R124, R124 ;  /* 0x0000007c7c7ce220 */ /* 0x008fe20000400000 */
[----:B------:R-:W-:Y:S01]  /*45c0*/  FSETP.GEU.AND P6, PT, R91, -126, PT ;  /* 0xc2fc00005b00780b */ /* 0x000fe20003fce000 */
[----:B------:R-:W1:Y:S01]  /*45d0*/  MUFU.EX2 R125, R93 ;  /* 0x0000005d007d7308 */ /* 0x000e620000000800 */
[----:B------:R-:W-:-:S03]  /*45e0*/  ISETP.NE.AND P3, PT, R8, 0x4, PT ;  /* 0x000000040800780c */ /* 0x000fc60003f65270 */
[----:B------:R-:W-:Y:S01]  /*45f0*/  @!P4 FMUL R90, R90, 0.5 ;  /* 0x3f0000005a5ac820 */ /* 0x000fe20000400000 */
[----:B------:R-:W-:-:S03]  /*4600*/  SEL R8, R8, RZ, P3 ;  /* 0x000000ff08087207 */ /* 0x000fc60001800000 */
[----:B------:R2:W3:Y:S04]  /*4610*/  MUFU.EX2 R127, R90 ;  /* 0x0000005a007f7308 */ /* 0x0004e80000000800 */
[----:B------:R-:W-:-:S04]  /*4620*/  @!P6 FMUL R91, R91, 0.5 ;  /* 0x3f0000005b5be820 */ /* 0x000fc80000400000 */
[----:B------:R-:W4:Y:S01]  /*4630*/  MUFU.EX2 R130, R91 ;  /* 0x0000005b00827308 */ /* 0x000f220000000800 */
[----:B-1----:R-:W-:Y:S01]  /*4640*/  @!P5 FMUL R125, R125, R125 ;  /* 0x0000007d7d7dd220 */ /* 0x002fe20000400000 */
[----:B------:R-:W-:-:S04]  /*4650*/  FSETP.GEU.AND P5, PT, R94, -126, PT ;  /* 0xc2fc00005e00780b */ /* 0x000fc80003fae000 */
[----:B--2---:R-:W-:Y:S01]  /*4660*/  F2FP.BF16.F32.PACK_AB R90, R125, R124 ;  /* 0x0000007c7d5a723e */ /* 0x004fe200000010ff */
[----:B------:R-:W-:Y:S01]  /*4670*/  FADD R124, R121, R124 ;  /* 0x0000007c797c7221 */ /* 0x000fe20000000000 */
[----:B---3--:R-:W-:Y:S01]  /*4680*/  @!P4 FMUL R127, R127, R127 ;  /* 0x0000007f7f7fc220 */ /* 0x008fe20000400000 */
[----:B------:R-:W-:Y:S02]  /*4690*/  FSETP.GEU.AND P4, PT, R95, -126, PT ;  /* 0xc2fc00005f00780b */ /* 0x000fe40003f8e000 */
[----:B------:R-:W-:Y:S01]  /*46a0*/  FADD R124, R124, R125 ;  /* 0x0000007d7c7c7221 */ /* 0x000fe20000000000 */
[----:B------:R-:W-:-:S03]  /*46b0*/  FFMA R15, R22, R15, R127 ;  /* 0x0000000f160f7223 */ /* 0x000fc6000000007f */
[----:B------:R-:W-:Y:S01]  /*46c0*/  @!P5 FMUL R94, R94, 0.5 ;  /* 0x3f0000005e5ed820 */ /* 0x000fe20000400000 */
[----:B----4-:R-:W-:Y:S01]  /*46d0*/  @!P6 FMUL R130, R130, R130 ;  /* 0x000000828282e220 */ /* 0x010fe20000400000 */
[----:B------:R-:W-:Y:S02]  /*46e0*/  FSETP.GEU.AND P6, PT, R96, -126, PT ;  /* 0xc2fc00006000780b */ /* 0x000fe40003fce000 */
[----:B------:R-:W1:Y:S02]  /*46f0*/  MUFU.EX2 R129, R94 ;  /* 0x0000005e00817308 */ /* 0x000e640000000800 */
[----:B------:R-:W-:Y:S01]  /*4700*/  F2FP.BF16.F32.PACK_AB R89, R130, R127 ;  /* 0x0000007f8259723e */ /* 0x000fe200000010ff */
[----:B------:R-:W-:Y:S01]  /*4710*/  @!P4 FMUL R95, R95, 0.5 ;  /* 0x3f0000005f5fc820 */ /* 0x000fe20000400000 */
[----:B------:R-:W-:-:S04]  /*4720*/  FADD R130, R15, R130 ;  /* 0x000000820f827221 */ /* 0x000fc80000000000 */
[----:B------:R-:W2:Y:S03]  /*4730*/  MUFU.EX2 R128, R95 ;  /* 0x0000005f00807308 */ /* 0x000ea60000000800 */
[----:B------:R-:W-:-:S05]  /*4740*/  @!P6 FMUL R96, R96, 0.5 ;  /* 0x3f0000006060e820 */ /* 0x000fca0000400000 */
[----:B------:R3:W4:Y:S01]  /*4750*/  MUFU.EX2 R131, R96 ;  /* 0x0000006000837308 */ /* 0x0007220000000800 */
[----:B-1----:R-:W-:Y:S01]  /*4760*/  @!P5 FMUL R129, R129, R129 ;  /* 0x000000818181d220 */ /* 0x002fe20000400000 */
[----:B------:R-:W-:Y:S01]  /*4770*/  FSETP.GEU.AND P5, PT, R97, -126, PT ;  /* 0xc2fc00006100780b */ /* 0x000fe20003fae000 */
[----:B--2---:R-:W-:Y:S01]  /*4780*/  @!P4 FMUL R128, R128, R128 ;  /* 0x000000808080c220 */ /* 0x004fe20000400000 */
[----:B------:R-:W-:Y:S01]  /*4790*/  FSETP.GEU.AND P4, PT, R100, -126, PT ;  /* 0xc2fc00006400780b */ /* 0x000fe20003f8e000 */
[----:B---3--:R-:W-:-:S03]  /*47a0*/  FFMA R96, R104, UR7, -R123 ;  /* 0x0000000768607c23 */ /* 0x008fc6000800087b */
[----:B------:R-:W-:-:S07]  /*47b0*/  F2FP.BF16.F32.PACK_AB R91, R128, R129 ;  /* 0x00000081805b723e */ /* 0x000fce00000010ff */
[----:B------:R-:W-:Y:S01]  /*47c0*/  @!P5 FMUL R97, R97, 0.5 ;  /* 0x3f0000006161d820 */ /* 0x000fe20000400000 */
[----:B------:R-:W-:Y:S01]  /*47d0*/  FADD R129, R130, R129 ;  /* 0x0000008182817221 */ /* 0x000fe20000000000 */
[----:B----4-:R-:W-:Y:S01]  /*47e0*/  @!P6 FMUL R131, R131, R131 ;  /* 0x000000838383e220 */ /* 0x010fe20000400000 */
[----:B------:R-:W-:Y:S01]  /*47f0*/  WARPGROUP.ARRIVE ;  /* 0x00000000000079c5 */ /* 0x000fe20000000000 */
[----:B------:R-:W-:Y:S01]  /*4800*/  FSETP.GEU.AND P6, PT, R101, -126, PT ;  /* 0xc2fc00006500780b */ /* 0x000fe20003fce000 */
[----:B------:R-:W-:Y:S01]  /*4810*/  FADD R129, R129, R128 ;  /* 0x0000008081817221 */ /* 0x000fe20000000000 */
[----:B------:R-:W-:-:S03]  /*4820*/  @!P4 FMUL R100, R100, 0.5 ;  /* 0x3f0000006464c820 */ /* 0x000fc60000400000 */
[----:B------:R-:W-:Y:S01]  /*4830*/  HGMMA.64x128x16.F32.BF16 R24, R88, gdesc[UR8].tnspB, R24, gsb0 ;  /* 0x41e0000858187df0 */ /* 0x000fe20008001818 */
[----:B------:R-:W-:Y:S01]  /*4840*/  UMOV UR10, UR8 ;  /* 0x00000008000a7c82 */ /* 0x000fe20008000000 */
[----:B------:R-:W-:Y:S01]  /*4850*/  UMOV UR11, 0x40000040 ;  /* 0x40000040000b7882 */ /* 0x000fe20000000000 */
[----:B------:R-:W-:Y:S02]  /*4860*/  UIADD3 UR8, UR6, 0x100, URZ ;  /* 0x0000010006087890 */ /* 0x000fe4000fffe03f */
[----:B------:R-:W-:-:S03]  /*4870*/  UIADD3 UR6, UR6, 0x180, URZ ;  /* 0x0000018006067890 */ /* 0x000fc6000fffe03f */
[----:B------:R-:W-:Y:S01]  /*4880*/  @!P6 FMUL R101, R101, 0.5 ;  /* 0x3f0000006565e820 */ /* 0x000fe20000400000 */
[----:B------:R-:W-:Y:S02]  /*4890*/  WARPGROUP.DEPBAR.LE gsb0, 0x0 ;  /* 0x00008000000079c5 */ /* 0x000fe40000010000 */
[----:B------:R1:W2:Y:S08]  /*48a0*/  MUFU.EX2 R90, R97 ;  /* 0x00000061005a7308 */ /* 0x0002b00000000800 */
[----:B------:R-:W3:Y:S01]  /*48b0*/  MUFU.EX2 R88, R100 ;  /* 0x0000006400587308 */ /* 0x000ee20000000800 */
[----:B-1----:R-:W-:-:S07]  /*48c0*/  FFMA R97, R105, UR7, -R123 ;  /* 0x0000000769617c23 */ /* 0x002fce000800087b */
[----:B------:R-:W1:Y:S01]  /*48d0*/  MUFU.EX2 R89, R101 ;  /* 0x0000006500597308 */ /* 0x000e620000000800 */
[----:B--2---:R-:W-:Y:S01]  /*48e0*/  @!P5 FMUL R90, R90, R90 ;  /* 0x0000005a5a5ad220 */ /* 0x004fe20000400000 */
[----:B------:R-:W-:-:S04]  /*48f0*/  FSETP.GEU.AND P5, PT, R98, -126, PT ;  /* 0xc2fc00006200780b */ /* 0x000fc80003fae000 */
[----:B------:R-:W-:Y:S01]  /*4900*/  F2FP.BF16.F32.PACK_AB R92, R90, R131 ;  /* 0x000000835a5c723e */ /* 0x000fe200000010ff */
[----:B------:R-:W-:Y:S01]  /*4910*/  FADD R131, R124, R131 ;  /* 0x000000837c837221 */ /* 0x000fe20000000000 */
[----:B---3--:R-:W-:Y:S01]  /*4920*/  @!P4 FMUL R88, R88, R88 ;  /* 0x000000585858c220 */ /* 0x008fe20000400000 */
[----:B------:R-:W-:Y:S02]  /*4930*/  FSETP.GEU.AND P4, PT, R99, -126, PT ;  /* 0xc2fc00006300780b */ /* 0x000fe40003f8e000 */
[----:B------:R-:W-:-:S04]  /*4940*/  FADD R131, R131, R90 ;  /* 0x0000005a83837221 */ /* 0x000fc80000000000 */
[----:B------:R-:W-:Y:S01]  /*4950*/  @!P5 FMUL R98, R98, 0.5 ;  /* 0x3f0000006262d820 */ /* 0x000fe20000400000 */
[----:B-1----:R-:W-:Y:S01]  /*4960*/  @!P6 FMUL R89, R89, R89 ;  /* 0x000000595959e220 */ /* 0x002fe20000400000 */
[----:B------:R-:W-:Y:S02]  /*4970*/  FSETP.GEU.AND P6, PT, R102, -126, PT ;  /* 0xc2fc00006600780b */ /* 0x000fe40003fce000 */
[----:B------:R-:W1:Y:S02]  /*4980*/  MUFU.EX2 R132, R98 ;  /* 0x0000006200847308 */ /* 0x000e640000000800 */
[----:B------:R-:W-:Y:S01]  /*4990*/  F2FP.BF16.F32.PACK_AB R94, R89, R88 ;  /* 0x00000058595e723e */ /* 0x000fe200000010ff */
[----:B------:R-:W-:Y:S01]  /*49a0*/  @!P4 FMUL R99, R99, 0.5 ;  /* 0x3f0000006363c820 */ /* 0x000fe20000400000 */
[----:B------:R-:W-:-:S04]  /*49b0*/  FADD R88, R131, R88 ;  /* 0x0000005883587221 */ /* 0x000fc80000000000 */
[----:B------:R-:W2:Y:S01]  /*49c0*/  MUFU.EX2 R133, R99 ;  /* 0x0000006300857308 */ /* 0x000ea20000000800 */
[----:B------:R-:W-:Y:S02]  /*49d0*/  FADD R88, R88, R89 ;  /* 0x0000005958587221 */ /* 0x000fe40000000000 */
[----:B------:R-:W-:-:S05]  /*49e0*/  @!P6 FMUL R102, R102, 0.5 ;  /* 0x3f0000006666e820 */ /* 0x000fca0000400000 */
[----:B------:R-:W3:Y:S01]  /*49f0*/  MUFU.EX2 R91, R102 ;  /* 0x00000066005b7308 */ /* 0x000ee20000000800 */
[----:B-1----:R-:W-:Y:S01]  /*4a00*/  @!P5 FMUL R132, R132, R132 ;  /* 0x000000848484d220 */ /* 0x002fe20000400000 */
[----:B------:R-:W-:Y:S01]  /*4a10*/  FSETP.GEU.AND P5, PT, R103, -126, PT ;  /* 0xc2fc00006700780b */ /* 0x000fe20003fae000 */
[----:B--2---:R-:W-:Y:S01]  /*4a20*/  @!P4 FMUL R133, R133, R133 ;  /* 0x000000858585c220 */ /* 0x004fe20000400000 */
[----:B------:R-:W-:-:S04]  /*4a30*/  FSETP.GEU.AND P4, PT, R96, -126, PT ;  /* 0xc2fc00006000780b */ /* 0x000fc80003f8e000 */
[----:B------:R-:W-:-:S07]  /*4a40*/  F2FP.BF16.F32.PACK_AB R93, R133, R132 ;  /* 0x00000084855d723e */ /* 0x000fce00000010ff */
[----:B------:R-:W-:Y:S01]  /*4a50*/  @!P5 FMUL R103, R103, 0.5 ;  /* 0x3f0000006767d820 */ /* 0x000fe20000400000 */
[----:B------:R-:W-:Y:S01]  /*4a60*/  FADD R132, R129, R132 ;  /* 0x0000008481847221 */ /* 0x000fe20000000000 */
[----:B---3--:R-:W-:Y:S01]  /*4a70*/  @!P6 FMUL R91, R91, R91 ;  /* 0x0000005b5b5be220 */ /* 0x008fe20000400000 */
[----:B------:R-:W-:Y:S01]  /*4a80*/  FSETP.GEU.AND P6, PT, R97, -126, PT ;  /* 0xc2fc00006100780b */ /* 0x000fe20003fce000 */
[----:B------:R-:W1:Y:S01]  /*4a90*/  MUFU.EX2 R104, R103 ;  /* 0x0000006700687308 */ /* 0x000e620000000800 */
[----:B------:R-:W-:Y:S01]  /*4aa0*/  FADD R132, R132, R133 ;  /* 0x0000008584847221 */ /* 0x000fe20000000000 */
[----:B------:R-:W-:-:S06]  /*4ab0*/  @!P4 FMUL R96, R96, 0.5 ;  /* 0x3f0000006060c820 */ /* 0x000fcc0000400000 */
[----:B------:R2:W3:Y:S04]  /*4ac0*/  MUFU.EX2 R105, R96 ;  /* 0x0000006000697308 */ /* 0x0004e80000000800 */
[----:B------:R-:W-:Y:S01]  /*4ad0*/  @!P6 FMUL R97, R97, 0.5 ;  /* 0x3f0000006161e820 */ /* 0x000fe20000400000 */
[----:B-1----:R-:W-:Y:S01]  /*4ae0*/  @!P5 FMUL R104, R104, R104 ;  /* 0x000000686868d220 */ /* 0x002fe20000400000 */
[----:B------:R-:W-:Y:S01]  /*4af0*/  FSETP.GEU.AND P5, PT, R108, -126, PT ;  /* 0xc2fc00006c00780b */ /* 0x000fe20003fae000 */
[----:B--2---:R-:W-:-:S03]  /*4b00*/  FFMA R96, R107, UR7, -R126 ;  /* 0x000000076b607c23 */ /* 0x004fc6000800087e */
[----:B------:R-:W-:Y:S01]  /*4b10*/  F2FP.BF16.F32.PACK_AB R95, R104, R91 ;  /* 0x0000005b685f723e */ /* 0x000fe200000010ff */
[----:B------:R-:W-:Y:S01]  /*4b20*/  FADD R91, R132, R91 ;  /* 0x0000005b845b7221 */ /* 0x000fe20000000000 */
[----:B---3--:R-:W-:Y:S02]  /*4b30*/  @!P4 FMUL R105, R105, R105 ;  /* 0x000000696969c220 */ /* 0x008fe40000400000 */
[----:B------:R-:W-:Y:S01]  /*4b40*/  WARPGROUP.ARRIVE ;  /* 0x00000000000079c5 */ /* 0x000fe20000000000 */
[----:B------:R-:W-:Y:S01]  /*4b50*/  FSETP.GEU.AND P4, PT, R109, -126, PT ;  /* 0xc2fc00006d00780b */ /* 0x000fe20003f8e000 */
[----:B------:R-:W-:-:S03]  /*4b60*/  FADD R104, R91, R104 ;  /* 0x000000685b687221 */ /* 0x000fc60000000000 */
[----:B------:R-:W-:Y:S01]  /*4b70*/  @!P5 FMUL R108, R108, 0.5 ;  /* 0x3f0000006c6cd820 */ /* 0x000fe20000400000 */
[----:B------:R-:W-:Y:S01]  /*4b80*/  HGMMA.64x128x16.F32.BF16 R24, R92, gdesc[UR8].tnspB, R24, gsb0 ;  /* 0x41e000085c187df0 */ /* 0x000fe20008001818 */
[----:B------:R-:W-:Y:S01]  /*4b90*/  UMOV UR10, UR8 ;  /* 0x00000008000a7c82 */ /* 0x000fe20008000000 */
[----:B------:R-:W-:-:S06]  /*4ba0*/  UMOV UR11, 0x40000040 ;  /* 0x40000040000b7882 */ /* 0x000fcc0000000000 */
[----:B------:R-:W-:Y:S01]  /*4bb0*/  @!P4 FMUL R109, R109, 0.5 ;  /* 0x3f0000006d6dc820 */ /* 0x000fe20000400000 */
[----:B------:R-:W-:Y:S02]  /*4bc0*/  WARPGROUP.DEPBAR.LE gsb0, 0x0 ;  /* 0x00008000000079c5 */ /* 0x000fe40000010000 */
[----:B------:R-:W1:Y:S08]  /*4bd0*/  MUFU.EX2 R94, R97 ;  /* 0x00000061005e7308 */ /* 0x000e700000000800 */
[----:B------:R-:W2:Y:S08]  /*4be0*/  MUFU.EX2 R93, R108 ;  /* 0x0000006c005d7308 */ /* 0x000eb00000000800 */
[----:B------:R3:W4:Y:S01]  /*4bf0*/  MUFU.EX2 R92, R109 ;  /* 0x0000006d005c7308 */ /* 0x0007220000000800 */
[----:B-1----:R-:W-:Y:S01]  /*4c00*/  @!P6 FMUL R94, R94, R94 ;  /* 0x0000005e5e5ee220 */ /* 0x002fe20000400000 */
[----:B------:R-:W-:Y:S01]  /*4c10*/  FSETP.GEU.AND P6, PT, R106, -126, PT ;  /* 0xc2fc00006a00780b */ /* 0x000fe20003fce000 */
[----:B--2---:R-:W-:Y:S01]  /*4c20*/  @!P5 FMUL R93, R93, R93 ;  /* 0x0000005d5d5dd220 */ /* 0x004fe20000400000 */
[----:B------:R-:W-:Y:S01]  /*4c30*/  FSETP.GEU.AND P5, PT, R96, -126, PT ;  /* 0xc2fc00006000780b */ /* 0x000fe20003fae000 */
[----:B---3--:R-:W-:Y:S01]  /*4c40*/  FFMA R109, R112, UR7, -R123 ;  /* 0x00000007706d7c23 */ /* 0x008fe2000800087b */
[----:B------:R-:W-:-:S09]  /*4c50*/  UMOV UR7, 0x40000040 ;  /* 0x4000004000077882 */ /* 0x000fd20000000000 */
[----:B------:R-:W-:Y:S01]  /*4c60*/  @!P6 FMUL R106, R106, 0.5 ;  /* 0x3f0000006a6ae820 */ /* 0x000fe20000400000 */
[----:B----4-:R-:W-:Y:S01]  /*4c70*/  @!P4 FMUL R92, R92, R92 ;  /* 0x0000005c5c5cc220 */ /* 0x010fe20000400000 */
[----:B------:R-:W-:Y:S02]  /*4c80*/  FSETP.GEU.AND P4, PT, R110, -126, PT ;  /* 0xc2fc00006e00780b */ /* 0x000fe40003f8e000 */
[----:B------:R-:W1:Y:S02]  /*4c90*/  MUFU.EX2 R95, R106 ;  /* 0x0000006a005f7308 */ /* 0x000e640000000800 */
[----:B------:R-:W-:Y:S01]  /*4ca0*/  F2FP.BF16.F32.PACK_AB R98, R92, R93 ;  /* 0x0000005d5c62723e */ /* 0x000fe200000010ff */
[----:B------:R-:W-:-:S05]  /*4cb0*/  @!P5 FMUL R96, R96, 0.5 ;  /* 0x3f0000006060d820 */ /* 0x000fca0000400000 */
[----:B------:R2:W3:Y:S03]  /*4cc0*/  MUFU.EX2 R108, R96 ;  /* 0x00000060006c7308 */ /* 0x0004e60000000800 */
[----:B------:R-:W-:-:S05]  /*4cd0*/  @!P4 FMUL R110, R110, 0.5 ;  /* 0x3f0000006e6ec820 */ /* 0x000fca0000400000 */
[----:B------:R-:W4:Y:S01]  /*4ce0*/  MUFU.EX2 R106, R110 ;  /* 0x0000006e006a7308 */ /* 0x000f220000000800 */
[----:B-1----:R-:W-:Y:S01]  /*4cf0*/  @!P6 FMUL R95, R95, R95 ;  /* 0x0000005f5f5fe220 */ /* 0x002fe20000400000 */
[----:B------:R-:W-:Y:S02]  /*4d00*/  FSETP.GEU.AND P6, PT, R111, -126, PT ;  /* 0xc2fc00006f00780b */ /* 0x000fe40003fce000 */
[----:B--2---:R-:W-:Y:S01]  /*4d10*/  F2FP.BF16.F32.PACK_AB R96, R94, R105 ;  /* 0x000000695e60723e */ /* 0x004fe200000010ff */
[----:B------:R-:W-:Y:S01]  /*4d20*/  FADD R105, R88, R105 ;  /* 0x0000006958697221 */ /* 0x000fe20000000000 */
[----:B---3--:R-:W-:Y:S01]  /*4d30*/  @!P5 FMUL R108, R108, R108 ;  /* 0x0000006c6c6cd220 */ /* 0x008fe20000400000 */
[----:B------:R-:W-:Y:S02]  /*4d40*/  FSETP.GEU.AND P5, PT, R109, -126, PT ;  /* 0xc2fc00006d00780b */ /* 0x000fe40003fae000 */
[----:B------:R-:W-:Y:S02]  /*4d50*/  FADD R94, R105, R94 ;  /* 0x0000005e695e7221 */ /* 0x000fe40000000000 */
[----:B------:R-:W-:-:S04]  /*4d60*/  F2FP.BF16.F32.PACK_AB R97, R108, R95 ;  /* 0x0000005f6c61723e */ /* 0x000fc800000010ff */
[----:B------:R-:W-:Y:S01]  /*4d70*/  @!P6 FMUL R111, R111, 0.5 ;  /* 0x3f0000006f6fe820 */ /* 0x000fe20000400000 */
[----:B------:R-:W-:Y:S01]  /*4d80*/  FADD R95, R104, R95 ;  /* 0x0000005f685f7221 */ /* 0x000fe20000000000 */
[----:B----4-:R-:W-:Y:S01]  /*4d90*/  @!P4 FMUL R106, R106, R106 ;  /* 0x0000006a6a6ac220 */ /* 0x010fe20000400000 */
[----:B------:R-:W-:Y:S01]  /*4da0*/  FSETP.GEU.AND P4, PT, R113, -126, PT ;  /* 0xc2fc00007100780b */ /* 0x000fe20003f8e000 */
[----:B------:R-:W1:Y:S01]  /*4db0*/  MUFU.EX2 R107, R111 ;  /* 0x0000006f006b7308 */ /* 0x000e620000000800 */
[----:B------:R-:W-:Y:S01]  /*4dc0*/  FADD R95, R95, R108 ;  /* 0x0000006c5f5f7221 */ /* 0x000fe20000000000 */
[----:B------:R-:W-:Y:S01]  /*4dd0*/  FADD R93, R94, R93 ;  /* 0x0000005d5e5d7221 */ /* 0x000fe20000000000 */
[----:B------:R-:W-:-:S03]  /*4de0*/  @!P5 FMUL R109, R109, 0.5 ;  /* 0x3f0000006d6dd820 */ /* 0x000fc60000400000 */
[----:B------:R-:W-:-:S03]  /*4df0*/  FADD R92, R93, R92 ;  /* 0x0000005c5d5c7221 */ /* 0x000fc60000000000 */
[----:B------:R-:W2:Y:S03]  /*4e00*/  MUFU.EX2 R109, R109 ;  /* 0x0000006d006d7308 */ /* 0x000ea60000000800 */
[----:B------:R-:W-:Y:S01]  /*4e10*/  @!P4 FMUL R113, R113, 0.5 ;  /* 0x3f0000007171c820 */ /* 0x000fe20000400000 */
[----:B-1----:R-:W-:Y:S01]  /*4e20*/  @!P6 FMUL R107, R107, R107 ;  /* 0x0000006b6b6be220 */ /* 0x002fe20000400000 */
[----:B------:R-:W-:-:S04]  /*4e30*/  FSETP.GEU.AND P6, PT, R117, -126, PT ;  /* 0xc2fc00007500780b */ /* 0x000fc80003fce000 */
[----:B------:R-:W-:Y:S01]  /*4e40*/  F2FP.BF16.F32.PACK_AB R99, R107, R106 ;  /* 0x0000006a6b63723e */ /* 0x000fe200000010ff */
[----:B------:R-:W-:-:S03]  /*4e50*/  FADD R106, R95, R106 ;  /* 0x0000006a5f6a7221 */ /* 0x000fc60000000000 */
[----:B------:R-:W-:Y:S01]  /*4e60*/  WARPGROUP.ARRIVE ;  /* 0x00000000000079c5 */ /* 0x000fe20000000000 */
[----:B--2---:R-:W-:Y:S01]  /*4e70*/  @!P5 FMUL R109, R109, R109 ;  /* 0x0000006d6d6dd220 */ /* 0x004fe20000400000 */
[----:B------:R-:W-:Y:S01]  /*4e80*/  FSETP.GEU.AND P5, PT, R116, -126, PT ;  /* 0xc2fc00007400780b */ /* 0x000fe20003fae000 */
[----:B------:R-:W-:Y:S02]  /*4e90*/  FADD R106, R106, R107 ;  /* 0x0000006b6a6a7221 */ /* 0x000fe40000000000 */
[----:B------:R-:W-:Y:S01]  /*4ea0*/  @!P6 FMUL R117, R117, 0.5 ;  /* 0x3f0000007575e820 */ /* 0x000fe20000400000 */
[----:B------:R-:W-:Y:S09]  /*4eb0*/  HGMMA.64x128x16.F32.BF16 R24, R96, gdesc[UR8].tnspB, R24, gsb0 ;  /* 0x41e0000860187df0 */ /* 0x000ff20008001818 */
[----:B------:R-:W-:Y:S01]  /*4ec0*/  @!P5 FMUL R116, R116, 0.5 ;  /* 0x3f0000007474d820 */ /* 0x000fe20000400000 */
[----:B------:R-:W-:-:S02]  /*4ed0*/  WARPGROUP.DEPBAR.LE gsb0, 0x0 ;  /* 0x00008000000079c5 */ /* 0x000fc40000010000 */
[----:B------:R-:W1:Y:S08]  /*4ee0*/  MUFU.EX2 R98, R113 ;  /* 0x0000007100627308 */ /* 0x000e700000000800 */
[----:B------:R-:W2:Y:S08]  /*4ef0*/  MUFU.EX2 R96, R117 ;  /* 0x0000007500607308 */ /* 0x000eb00000000800 */
[----:B------:R-:W3:Y:S01]  /*4f00*/  MUFU.EX2 R97, R116 ;  /* 0x0000007400617308 */ /* 0x000ee20000000800 */
[----:B-1----:R-:W-:Y:S01]  /*4f10*/  @!P4 FMUL R98, R98, R98 ;  /* 0x000000626262c220 */ /* 0x002fe20000400000 */
[----:B------:R-:W-:-:S04]  /*4f20*/  FSETP.GEU.AND P4, PT, R114, -126, PT ;  /* 0xc2fc00007200780b */ /* 0x000fc80003f8e000 */
[----:B------:R-:W-:Y:S01]  /*4f30*/  F2FP.BF16.F32.PACK_AB R100, R98, R109 ;  /* 0x0000006d6264723e */ /* 0x000fe200000010ff */
[----:B------:R-:W-:Y:S01]  /*4f40*/  FADD R109, R92, R109 ;  /* 0x0000006d5c6d7221 */ /* 0x000fe20000000000 */
[----:B--2---:R-:W-:Y:S01]  /*4f50*/  @!P6 FMUL R96, R96, R96 ;  /* 0x000000606060e220 */ /* 0x004fe20000400000 */
[----:B------:R-:W-:Y:S02]  /*4f60*/  FSETP.GEU.AND P6, PT, R115, -126, PT ;  /* 0xc2fc00007300780b */ /* 0x000fe40003fce000 */
[----:B------:R-:W-:-:S04]  /*4f70*/  FADD R98, R109, R98 ;  /* 0x000000626d627221 */ /* 0x000fc80000000000 */
[----:B------:R-:W-:Y:S01]  /*4f80*/  @!P4 FMUL R114, R114, 0.5 ;  /* 0x3f0000007272c820 */ /* 0x000fe20000400000 */
[----:B---3--:R-:W-:Y:S01]  /*4f90*/  @!P5 FMUL R97, R97, R97 ;  /* 0x000000616161d220 */ /* 0x008fe20000400000 */
[----:B------:R-:W-:Y:S02]  /*4fa0*/  FSETP.GEU.AND P5, PT, R119, -126, PT ;  /* 0xc2fc00007700780b */ /* 0x000fe40003fae000 */
[----:B------:R-:W1:Y:S02]  /*4fb0*/  MUFU.EX2 R99, R114 ;  /* 0x0000007200637308 */ /* 0x000e640000000800 */
[----:B------:R-:W-:Y:S01]  /*4fc0*/  F2FP.BF16.F32.PACK_AB R102, R96, R97 ;  /* 0x000000616066723e */ /* 0x000fe200000010ff */
[----:B------:R-:W-:Y:S01]  /*4fd0*/  @!P6 FMUL R115, R115, 0.5 ;  /* 0x3f0000007373e820 */ /* 0x000fe20000400000 */
[----:B------:R-:W-:-:S04]  /*4fe0*/  FADD R97, R98, R97 ;  /* 0x0000006162617221 */ /* 0x000fc80000000000 */
[----:B------:R-:W2:Y:S03]  /*4ff0*/  MUFU.EX2 R110, R115 ;  /* 0x00000073006e7308 */ /* 0x000ea60000000800 */
[----:B------:R-:W-:-:S05]  /*5000*/  @!P5 FMUL R119, R119, 0.5 ;  /* 0x3f0000007777d820 */ /* 0x000fca0000400000 */
[----:B------:R-:W3:Y:S01]  /*5010*/  MUFU.EX2 R112, R119 ;  /* 0x0000007700707308 */ /* 0x000ee20000000800 */
[----:B-1----:R-:W-:Y:S01]  /*5020*/  @!P4 FMUL R99, R99, R99 ;  /* 0x000000636363c220 */ /* 0x002fe20000400000 */
[----:B------:R-:W-:-:S03]  /*5030*/  FSETP.GEU.AND P4, PT, R118, -126, PT ;  /* 0xc2fc00007600780b */ /* 0x000fc60003f8e000 */
[----:B------:R-:W-:Y:S01]  /*5040*/  FADD R106, R106, R99 ;  /* 0x000000636a6a7221 */ /* 0x000fe20000000000 */
[----:B--2---:R-:W-:-:S04]  /*5050*/  @!P6 FMUL R110, R110, R110 ;  /* 0x0000006e6e6ee220 */ /* 0x004fc80000400000 */
[----:B------:R-:W-:Y:S01]  /*5060*/  FADD R106, R106, R110 ;  /* 0x0000006e6a6a7221 */ /* 0x000fe20000000000 */
[----:B------:R-:W-:-:S04]  /*5070*/  F2FP.BF16.F32.PACK_AB R101, R110, R99 ;  /* 0x000000636e65723e */ /* 0x000fc800000010ff */
[----:B------:R-:W-:Y:S01]  /*5080*/  @!P4 FMUL R118, R118, 0.5 ;  /* 0x3f0000007676c820 */ /* 0x000fe20000400000 */
[----:B---3--:R-:W-:-:S03]  /*5090*/  @!P5 FMUL R112, R112, R112 ;  /* 0x000000707070d220 */ /* 0x008fc60000400000 */
[----:B------:R-:W1:Y:S02]  /*50a0*/  MUFU.EX2 R111, R118 ;  /* 0x00000076006f7308 */ /* 0x000e640000000800 */
[----:B-1----:R-:W-:Y:S01]  /*50b0*/  @!P4 FMUL R111, R111, R111 ;  /* 0x0000006f6f6fc220 */ /* 0x002fe20000400000 */
[----:B------:R-:W-:-:S03]  /*50c0*/  ISETP.NE.AND P4, PT, R21, 0x4, PT ;  /* 0x000000041500780c */ /* 0x000fc60003f85270 */
[----:B------:R-:W-:Y:S01]  /*50d0*/  FADD R106, R106, R111 ;  /* 0x0000006f6a6a7221 */ /* 0x000fe20000000000 */
[----:B------:R-:W-:Y:S02]  /*50e0*/  F2FP.BF16.F32.PACK_AB R103, R112, R111 ;  /* 0x0000006f7067723e */ /* 0x000fe400000010ff */
[----:B------:R-:W-:Y:S01]  /*50f0*/  SEL R14, RZ, 0x1, P4 ;  /* 0x00000001ff0e7807 */ /* 0x000fe20002000000 */
[----:B------:R-:W-:Y:S01]  /*5100*/  FADD R15, R106, R112 ;  /* 0x000000706a0f7221 */ /* 0x000fe20000000000 */
[----:B------:R-:W-:Y:S01]  /*5110*/  WARPGROUP.ARRIVE ;  /* 0x00000000000079c5 */ /* 0x000fe20000000000 */
[----:B------:R-:W-:-:S05]  /*5120*/  SEL R21, R21, RZ, P4 ;  /* 0x000000ff15157207 */ /* 0x000fca0002000000 */
[----:B------:R-:W-:Y:S03]  /*5130*/  HGMMA.64x128x16.F32.BF16 R24, R100, gdesc[UR4].tnspB, R24, gsb0 ;  /* 0x41e0000464187df0 */ /* 0x000fe60008001818 */
[----:B------:R-:W-:Y:S02]  /*5140*/  WARPGROUP.DEPBAR.LE gsb0, 0x0 ;  /* 0x00008000000079c5 */ /* 0x000fe40000010000 */
[----:B------:R1:W-:Y:S02]  /*5150*/  SYNCS.ARRIVE.TRANS64.RED.A1T0 RZ, [R5+URZ], RZ ;  /* 0x000000ff05ff79a7 */ /* 0x0003e4000810043f */
[----:B-1----:R-:W-:Y:S01]  /*5160*/  LOP3.LUT R5, R23, R14, RZ, 0x3c, !PT ;  /* 0x0000000e17057212 */ /* 0x002fe200078e3cff */
[----:B------:R-:W-:Y:S01]  /*5170*/  FADD R14, R97, R96 ;  /* 0x00000060610e7221 */ /* 0x000fe20000000000 */
[----:B------:R-:W-:Y:S06]  /*5180*/  @P2 BRA `(.L_x_31) ;  /* 0x0000000000bc2947 */ /* 0x000fec0003800000 */
[----:B------:R-:W-:Y:S01]  /*5190*/  ISETP.LT.OR P2, PT, R9, 0x1, !P0 ;  /* 0x000000010900780c */ /* 0x000fe20004741670 */
[----:B------:R-:W-:-:S12]  /*51a0*/  BSSY B0, `(.L_x_32) ;  /* 0x000002c000007945 */ /* 0x000fd80003800000 */
[----:B------:R-:W-:Y:S05]  /*51b0*/  @P2 BRA `(.L_x_33) ;  /* 0x0000000000a82947 */ /* 0x000fea0003800000 */
[----:B------:R-:W-:Y:S01]  /*51c0*/  ISETP.NE.AND P3, PT, R0, RZ, PT ;  /* 0x000000ff0000720c */ /* 0x000fe20003f65270 */
[----:B------:R-:W-:Y:S01]  /*51d0*/  IMAD R22, R7, 0x8, R2 ;  /* 0x0000000807167824 */ /* 0x000fe200078e0202 */
[----:B------:R-:W-:-:S11]  /*51e0*/  SHF.L.U32 R23, R6, 0x1f, RZ ;  /* 0x0000001f06177819 */ /* 0x000fd600000006ff */
.L_x_34:
[----:B-1----:R1:W2:Y:S02]  /*51f0*/  SYNCS.PHASECHK.TRANS64.TRYWAIT P2, [R22+URZ+0x14020], R23 ;  /* 0x01402017160075a7 */ /* 0x0022a4000804017f */
[----:B--2---:R-:W-:Y:S05]  /*5200*/  @!P2 NANOSLEEP.SYNCS 0x989680 ;  /* 0x009896800000a95d */ /* 0x004fea0003900000 */
[----:B------:R-:W2:Y:S02]  /*5210*/  @!P2 SYNCS.PHASECHK.TRANS64 P2, [R22+URZ+0x14020], R23 ;  /* 0x014020171600a5a7 */ /* 0x000ea4000804007f */
[----:B--2---:R-:W-:Y:S05]  /*5220*/  @!P2 BRA `(.L_x_34) ;  /* 0xfffffffc00f0a947 */ /* 0x004fea000383ffff */
[----:B------:R-:W-:Y:S05]  /*5230*/  @P3 BRA `(.L_x_35) ;  /* 0x0000000000143947 */ /* 0x000fea0003800000 */
[----:B------:R-:W-:Y:S02]  /*5240*/  LOP3.LUT P2, RZ, R16, 0x1f, RZ, 0xc0, !PT ;  /* 0x0000001f10ff7812 */ /* 0x000fe4000784c0ff */
[----:B-1----:R-:W-:-:S04]  /*5250*/  MOV R23, 0x4000 ;  /* 0x0000400000177802 */ /* 0x002fc80000000f00 */
[----:B------:R2:W-:Y:S07]  /*5260*/  SYNCS.ARRIVE.TRANS64 RZ, [R22+URZ+0x14000], R23 ;  /* 0x0140001716ff79a7 */ /* 0x0005ee000800003f */
[----:B------:R-:W-:Y:S05]  /*5270*/  @!P2 BRA `(.L_x_35) ;  /* 0x000000000004a947 */ /* 0x000fea0003800000 */
[----:B------:R-:W-:Y:S01]  /*5280*/  BPT.TRAP 0x1 ;  /* 0x000000040000795c */ /* 0x000fe20000300000 */
.L_x_35:
[----:B-12---:R-:W-:Y:S01]  /*5290*/  IMAD R23, R7, 0x4000, R2 ;  /* 0x0000400007177824 */ /* 0x006fe200078e0202 */
        /* <DEDUP_REMOVED lines=9> */
[----:B------:R-:W-:Y:S01]  /*5330*/  UMOV UR20, UR36 ;  /* 0x0000002400147c82 */ /* 0x000fe20008000000 */
[----:B------:R-:W-:Y:S01]  /*5340*/  UMOV UR21, UR37 ;  /* 0x0000002500157c82 */ /* 0x000fe20008000000 */
[----:B------:R-:W-:Y:S01]  /*5350*/  UMOV UR10, 0x40 ;  /* 0x00000040000a7882 */ /* 0x000fe20000000000 */
[----:B------:R-:W-:Y:S01]  /*5360*/  UMOV UR12, UR36 ;  /* 0x00000024000c7c82 */ /* 0x000fe20008000000 */
[----:B------:R-:W-:Y:S01]  /*5370*/  USHF.L.U32 UR19, UR19, 0x6, URZ ;  /* 0x0000000613137899 */ /* 0x000fe2000800063f */
[C---:B------:R-:W-:Y:S01]  /*5380*/  ISETP.NE.AND P2, PT, R7.reuse, 0x4, PT ;  /* 0x000000040700780c */ /* 0x040fe20003f45270 */
[----:B------:R-:W-:Y:S01]  /*5390*/  UIADD3 UR17, UR17, 0x14000, URZ ;  /* 0x0001400011117890 */ /* 0x000fe2000fffe03f */
[----:B------:R-:W-:Y:S01]  /*53a0*/  VIADD R10, R10, 0x1 ;  /* 0x000000010a0a7836 */ /* 0x000fe20000000000 */
[----:B------:R-:W-:Y:S01]  /*53b0*/  UIADD3 UR16, UR8, 0x4000, URZ ;  /* 0x0000400008107890 */ /* 0x000fe2000fffe03f */
[----:B------:R-:W-:Y:S01]  /*53c0*/  SEL R23, RZ, 0x1, P2 ;  /* 0x00000001ff177807 */ /* 0x000fe20001000000 */
[----:B------:R-:W-:Y:S01]  /*53d0*/  UIADD3 UR8, UR8, 0x6000, URZ ;  /* 0x0000600008087890 */ /* 0x000fe2000fffe03f */
[----:B------:R-:W-:Y:S01]  /*53e0*/  SEL R7, R7, RZ, P2 ;  /* 0x000000ff07077207 */ /* 0x000fe20001000000 */
[----:B------:R-:W-:Y:S01]  /*53f0*/  UMOV UR13, UR37 ;  /* 0x00000025000d7c82 */ /* 0x000fe20008000000 */
[----:B------:R-:W-:Y:S01]  /*5400*/  UMOV UR9, UR17 ;  /* 0x0000001100097c82 */ /* 0x000fe20008000000 */
[----:B------:R-:W-:Y:S01]  /*5410*/  UMOV UR11, UR19 ;  /* 0x00000013000b7c82 */ /* 0x000fe20008000000 */
[----:B------:R-:W-:-:S02]  /*5420*/  LOP3.LUT R6, R6, R23, RZ, 0x3c, !PT ;  /* 0x0000001706067212 */ /* 0x000fc400078e3cff */
[----:B------:R1:W-:Y:S02]  /*5430*/  UTMALDG.4D [UR16], [UR6], desc[UR26] ;  /* 0x00001a10060075b4 */ /* 0x0003e40008019000 */
[----:B------:R1:W-:Y:S02]  /*5440*/  UTMALDG.4D [UR8], [UR6], desc[UR26] ;  /* 0x00001a08060075b4 */ /* 0x0003e40008019000 */
[----:B-1----:R-:W-:Y:S01]  /*5450*/  NOP ;  /* 0x0000000000007918 */ /* 0x002fe20000000000 */
.L_x_33:
[----:B------:R-:W-:Y:S05]  /*5460*/  BSYNC B0 ;  /* 0x0000000000007941 */ /* 0x000fea0003800000 */
.L_x_32:
[----:B------:R-:W-:-:S07]  /*5470*/  IADD3 R9, R9, -0x1, RZ ;  /* 0xffffffff09097810 */ /* 0x000fce0007ffe0ff */
.L_x_31:
[----:B------:R-:W-:Y:S01]  /*5480*/  VIADD R17, R17, 0x40 ;  /* 0x0000004011117836 */ /* 0x000fe20000000000 */
[----:B------:R-:W-:Y:S01]  /*5490*/  MOV R123, R18 ;  /* 0x00000012007b7202 */ /* 0x000fe20000000f00 */
[----:B------:R-:W-:Y:S01]  /*54a0*/  IMAD.MOV.U32 R121, RZ, RZ, R20 ;  /* 0x000000ffff797224 */ /* 0x000fe200078e0014 */
[----:B------:R-:W-:Y:S06]  /*54b0*/  @P1 BRA `(.L_x_36) ;  /* 0xffffffdc00a81947 */ /* 0x000fec000383ffff */
.L_x_24:
[----:B------:R-:W-:-:S13]  /*54c0*/  ISETP.GE.AND P1, PT, R120, 0x1, PT ;  /* 0x000000017800780c */ /* 0x000fda0003f26270 */
[----:B------:R-:W-:Y:S05]  /*54d0*/  @!P1 BRA `(.L_x_37) ;  /* 0x00000028000c9947 */ /* 0x000fea0003800000 */
[----:B------:R-:W-:Y:S01]  /*54e0*/  MOV R122, R18 ;  /* 0x00000012007a7202 */ /* 0x000fe20000000f00 */
[----:B-1----:R-:W-:Y:S01]  /*54f0*/  IMAD.MOV.U32 R22, RZ, RZ, R20 ;  /* 0x000000ffff167224 */ /* 0x002fe200078e0014 */
[----:B------:R-:W-:-:S07]  /*5500*/  LOP3.LUT R121, R16, 0x1f, RZ, 0xc0, !PT ;  /* 0x0000001f10797812 */ /* 0x000fce00078ec0ff */
.L_x_51:
[----:B------:R-:W-:Y:S02]  /*5510*/  LEA R23, R21, R2, 0x3 ;  /* 0x0000000215177211 */ /* 0x000fe400078e18ff */
[----:B------:R-:W-:-:S07]  /*5520*/  SHF.L.U32 R18, R5, 0x1f, RZ ;  /* 0x0000001f05127819 */ /* 0x000fce00000006ff */
.L_x_38:
[----:B-1----:R1:W2:Y:S02]  /*5530*/  SYNCS.PHASECHK.TRANS64.TRYWAIT P1, [R23+URZ+0x14000], R18 ;  /* 0x01400012170075a7 */ /* 0x0022a4000802017f */
[----:B--2---:R-:W-:Y:S05]  /*5540*/  @!P1 NANOSLEEP.SYNCS 0x989680 ;  /* 0x009896800000995d */ /* 0x004fea0003900000 */
[----:B------:R-:W2:Y:S02]  /*5550*/  @!P1 SYNCS.PHASECHK.TRANS64 P1, [R23+URZ+0x14000], R18 ;  /* 0x01400012170095a7 */ /* 0x000ea4000802007f */
[----:B--2---:R-:W-:Y:S05]  /*5560*/  @!P1 BRA `(.L_x_38) ;  /* 0xfffffffc00f09947 */ /* 0x004fea000383ffff */
[----:B------:R-:W-:Y:S05]  /*5570*/  WARPSYNC.ALL ;  /* 0x0000000000007948 */ /* 0x000fea0003800000 */
[----:B------:R-:W-:Y:S01]  /*5580*/  IMAD.MOV.U32 R125, RZ, RZ, 0x40000040 ;  /* 0x40000040ff7d7424 */ /* 0x000fe200078e00ff */
[----:B------:R-:W-:Y:S01]  /*5590*/  LEA R124, R21, UR14, 0xa ;  /* 0x0000000e157c7c11 */ /* 0x000fe2000f8e50ff */
[----:B------:R-:W-:Y:S01]  /*55a0*/  WARPGROUP.ARRIVE ;  /* 0x00000000000079c5 */ /* 0x000fe20000000000 */
[----:B------:R-:W-:Y:S01]  /*55b0*/  R2UR UR8, R12 ;  /* 0x000000000c0872ca */ /* 0x000fe200000e0000 */
[----:B------:R-:W-:Y:S01]  /*55c0*/  IMAD.MOV.U32 R127, RZ, RZ, 0x40000040 ;  /* 0x40000040ff7f7424 */ /* 0x000fe200078e00ff */
[----:B------:R-:W-:-:S02]  /*55d0*/  R2UR UR10, R124 ;  /* 0x000000007c0a72ca */ /* 0x000fc400000e0000 */
[----:B------:R-:W-:Y:S01]  /*55e0*/  R2UR UR11, R125 ;  /* 0x000000007d0b72ca */ /* 0x000fe200000e0000 */
[----:B------:R-:W-:Y:S01]  /*55f0*/  IMAD.MOV.U32 R125, RZ, RZ, 0x40000040 ;  /* 0x40000040ff7d7424 */ /* 0x000fe200078e00ff */
[----:B------:R-:W-:Y:S02]  /*5600*/  R2UR UR9, R13 ;  /* 0x000000000d0972ca */ /* 0x000fe400000e0000 */
[----:B------:R-:W-:Y:S02]  /*5610*/  IADD3 R126, R124, 0x2, RZ ;  /* 0x000000027c7e7810 */ /* 0x000fe40007ffe0ff */
[----:B------:R-:W-:Y:S01]  /*5620*/  R2UR UR59, R127 ;  /* 0x000000007f3b72ca */ /* 0x000fe200000e0000 */
[----:B------:R-:W-:Y:S01]  /*5630*/  IMAD.MOV.U32 R127, RZ, RZ, 0x40000040 ;  /* 0x40000040ff7f7424 */ /* 0x000fe200078e00ff */
[----:B------:R-:W-:Y:S02]  /*5640*/  R2UR UR58, R126 ;  /* 0x000000007e3a72ca */ /* 0x000fe400000e0000 */
[----:B------:R-:W-:-:S02]  /*5650*/  IADD3 R126, R124, 0x4, RZ ;  /* 0x000000047c7e7810 */ /* 0x000fc40007ffe0ff */
[----:B------:R-:W-:Y:S01]  /*5660*/  R2UR UR55, R127 ;  /* 0x000000007f3772ca */ /* 0x000fe200000e0000 */
[----:B------:R-:W-:Y:S01]  /*5670*/  IMAD.MOV.U32 R127, RZ, RZ, 0x40000040 ;  /* 0x40000040ff7f7424 */ /* 0x000fe200078e00ff */
[----:B------:R-:W-:Y:S01]  /*5680*/  R2UR UR54, R126 ;  /* 0x000000007e3672ca */ /* 0x000fe200000e0000 */
[----:B------:R-:W-:Y:S01]  /*5690*/  HGMMA.64x64x16.F32.BF16 R88, gdesc[UR8], RZ, !UPT, gsb0 ;  /* 0x00e00000085879f0 */ /* 0x000fe2000c0018ff */
[----:B------:R-:W-:Y:S02]  /*56a0*/  IADD3 R126, R124, 0x6, RZ ;  /* 0x000000067c7e7810 */ /* 0x000fe40007ffe0ff */
[----:B------:R-:W-:Y:S01]  /*56b0*/  R2UR UR51, R127 ;  /* 0x000000007f3372ca */ /* 0x000fe200000e0000 */
[----:B------:R-:W-:Y:S01]  /*56c0*/  IMAD.MOV.U32 R127, RZ, RZ, 0x40000040 ;  /* 0x40000040ff7f7424 */ /* 0x000fe200078e00ff */
[----:B------:R-:W-:Y:S02]  /*56d0*/  R2UR UR50, R126 ;  /* 0x000000007e3272ca */ /* 0x000fe400000e0000 */
[----:B------:R-:W-:-:S02]  /*56e0*/  IADD3 R126, R124, 0x200, RZ ;  /* 0x000002007c7e7810 */ /* 0x000fc40007ffe0ff */
        /* <DEDUP_REMOVED lines=8> */
[----:B------:R-:W-:Y:S02]  /*5770*/  R2UR UR27, R127 ;  /* 0x000000007f1b72ca */ /* 0x000fe400000e0000 */
[----:B------:R-:W-:Y:S02]  /*5780*/  R2UR UR26, R126 ;  /* 0x000000007e1a72ca */ /* 0x000fe400000e0000 */
[----:B------:R-:W-:Y:S02]  /*5790*/  IADD3 R124, R124, 0x206, RZ ;  /* 0x000002067c7c7810 */ /* 0x000fe40007ffe0ff */
[----:B------:R-:W-:Y:S02]  /*57a0*/  R2UR UR7, R125 ;  /* 0x000000007d0772ca */ /* 0x000fe400000e0000 */
[----:B------:R-:W-:Y:S02]  /*57b0*/  R2UR UR6, R124 ;  /* 0x000000007c0672ca */ /* 0x000fe400000e0000 */
[----:B------:R-:W-:Y:S01]  /*57c0*/  ISETP.NE.AND P1, PT, R11, RZ, PT ;  /* 0x000000ff0b00720c */ /* 0x000fe20003f25270 */
        /* <DEDUP_REMOVED lines=23> */
[----:B------:R-:W-:Y:S01]  /*5940*/  ISETP.LT.OR P2, PT, R9, 0x1, !P0 ;  /* 0x000000010900780c */ /* 0x000fe20004741670 */
[----:B------:R-:W-:-:S12]  /*5950*/  BSSY B0, `(.L_x_40) ;  /* 0x000002c000007945 */ /* 0x000fd80003800000 */
[----:B------:R-:W-:Y:S05]  /*5960*/  @P2 BRA `(.L_x_41) ;  /* 0x0000000000a82947 */ /* 0x000fea0003800000 */
[----:B------:R-:W-:Y:S02]  /*5970*/  ISETP.NE.AND P3, PT, R0, RZ, PT ;  /* 0x000000ff0000720c */ /* 0x000fe40003f65270 */
[----:B-1----:R-:W-:Y:S02]  /*5980*/  LEA R18, R7, R2, 0x3 ;  /* 0x0000000207127211 */ /* 0x002fe400078e18ff */
[----:B------:R-:W-:-:S09]  /*5990*/  SHF.L.U32 R23, R6, 0x1f, RZ ;  /* 0x0000001f06177819 */ /* 0x000fd200000006ff */
.L_x_42:
[----:B-1----:R1:W2:Y:S02]  /*59a0*/  SYNCS.PHASECHK.TRANS64.TRYWAIT P2, [R18+URZ+0x14020], R23 ;  /* 0x01402017120075a7 */ /* 0x0022a4000804017f */
[----:B--2---:R-:W-:Y:S05]  /*59b0*/  @!P2 NANOSLEEP.SYNCS 0x989680 ;  /* 0x009896800000a95d */ /* 0x004fea0003900000 */
[----:B------:R-:W2:Y:S02]  /*59c0*/  @!P2 SYNCS.PHASECHK.TRANS64 P2, [R18+URZ+0x14020], R23 ;  /* 0x014020171200a5a7 */ /* 0x000ea4000804007f */
[----:B--2---:R-:W-:Y:S05]  /*59d0*/  @!P2 BRA `(.L_x_42) ;  /* 0xfffffffc00f0a947 */ /* 0x004fea000383ffff */
[----:B------:R-:W-:Y:S05]  /*59e0*/  @P3 BRA `(.L_x_43) ;  /* 0x0000000000143947 */ /* 0x000fea0003800000 */
[----:B------:R-:W-:Y:S01]  /*59f0*/  ISETP.NE.AND P2, PT, R121, RZ, PT ;  /* 0x000000ff7900720c */ /* 0x000fe20003f45270 */
[----:B-1----:R-:W-:-:S04]  /*5a00*/  IMAD.MOV.U32 R23, RZ, RZ, 0x4000 ;  /* 0x00004000ff177424 */ /* 0x002fc800078e00ff */
[----:B------:R2:W-:Y:S08]  /*5a10*/  SYNCS.ARRIVE.TRANS64 RZ, [R18+URZ+0x14000], R23 ;  /* 0x0140001712ff79a7 */ /* 0x0005f0000800003f */
[----:B------:R-:W-:Y:S05]  /*5a20*/  @!P2 BRA `(.L_x_43) ;  /* 0x000000000004a947 */ /* 0x000fea0003800000 */
[----:B------:R-:W-:Y:S01]  /*5a30*/  BPT.TRAP 0x1 ;  /* 0x000000040000795c */ /* 0x000fe20000300000 */
.L_x_43:
[C---:B------:R-:W-:Y:S01]  /*5a40*/  LEA R20, R7.reuse, R2, 0xe ;  /* 0x0000000207147211 */ /* 0x040fe200078e70ff */
[----:B------:R-:W-:Y:S01]  /*5a50*/  ULDC.64 UR6, c[0x0][0x198] ;  /* 0x0000660000067ab9 */ /* 0x000fe20000000a00 */
[----:B------:R-:W-:Y:S01]  /*5a60*/  R2UR UR19, R10 ;  /* 0x000000000a1372ca */ /* 0x000fe200000e0000 */
[----:B------:R-:W-:Y:S01]  /*5a70*/  UIADD3 UR6, UP0, UR6, 0x1f0, URZ ;  /* 0x000001f006067890 */ /* 0x000fe2000ff1e03f */
[----:B------:R-:W-:Y:S01]  /*5a80*/  R2UR UR17, R18 ;  /* 0x00000000121172ca */ /* 0x000fe200000e0000 */
[----:B------:R-:W-:Y:S01]  /*5a90*/  UMOV UR26, 0x0 ;  /* 0x00000000001a7882 */ /* 0x000fe20000000000 */
[----:B------:R-:W-:Y:S01]  /*5aa0*/  R2UR UR8, R20 ;  /* 0x00000000140872ca */ /* 0x000fe200000e0000 */
[----:B------:R-:W-:Y:S01]  /*5ab0*/  UIADD3.X UR7, URZ, UR7, URZ, UP0, !UPT ;  /* 0x000000073f077290 */ /* 0x000fe200087fe43f */
[----:B------:R-:W-:Y:S01]  /*5ac0*/  VIADD R7, R7, 0x1 ;  /* 0x0000000107077836 */ /* 0x000fe20000000000 */
[----:B------:R-:W-:Y:S01]  /*5ad0*/  UMOV UR27, 0x10000000 ;  /* 0x10000000001b7882 */ /* 0x000fe20000000000 */
[----:B------:R-:W-:Y:S01]  /*5ae0*/  UMOV UR18, URZ ;  /* 0x0000003f00127c82 */ /* 0x000fe20008000000 */
[----:B------:R-:W-:Y:S01]  /*5af0*/  UMOV UR20, UR36 ;  /* 0x0000002400147c82 */ /* 0x000fe20008000000 */
[----:B------:R-:W-:Y:S01]  /*5b00*/  UMOV UR21, UR37 ;  /* 0x0000002500157c82 */ /* 0x000fe20008000000 */
[----:B------:R-:W-:Y:S01]  /*5b10*/  UMOV UR10, 0x40 ;  /* 0x00000040000a7882 */ /* 0x000fe20000000000 */
[----:B------:R-:W-:Y:S01]  /*5b20*/  UMOV UR12, UR36 ;  /* 0x00000024000c7c82 */ /* 0x000fe20008000000 */
[----:B------:R-:W-:Y:S01]  /*5b30*/  USHF.L.U32 UR19, UR19, 0x6, URZ ;  /* 0x0000000613137899 */ /* 0x000fe2000800063f */
[----:B------:R-:W-:Y:S01]  /*5b40*/  ISETP.NE.AND P2, PT, R7, 0x4, PT ;  /* 0x000000040700780c */ /* 0x000fe20003f45270 */
[----:B------:R-:W-:-:S02]  /*5b50*/  UIADD3 UR17, UR17, 0x14000, URZ ;  /* 0x0001400011117890 */ /* 0x000fc4000fffe03f */
[----:B------:R-:W-:Y:S01]  /*5b60*/  UIADD3 UR16, UR8, 0x4000, URZ ;  /* 0x0000400008107890 */ /* 0x000fe2000fffe03f */
[----:B-12---:R-:W-:Y:S01]  /*5b70*/  SEL R23, RZ, 0x1, P2 ;  /* 0x00000001ff177807 */ /* 0x006fe20001000000 */
[----:B------:R-:W-:Y:S01]  /*5b80*/  UIADD3 UR8, UR8, 0x6000, URZ ;  /* 0x0000600008087890 */ /* 0x000fe2000fffe03f */
[----:B------:R-:W-:Y:S01]  /*5b90*/  SEL R7, R7, RZ, P2 ;  /* 0x000000ff07077207 */ /* 0x000fe20001000000 */
[----:B------:R-:W-:Y:S01]  /*5ba0*/  UMOV UR13, UR37 ;  /* 0x00000025000d7c82 */ /* 0x000fe20008000000 */
[----:B------:R-:W-:Y:S01]  /*5bb0*/  UMOV UR9, UR17 ;  /* 0x0000001100097c82 */ /* 0x000fe20008000000 */
[----:B------:R-:W-:Y:S01]  /*5bc0*/  UMOV UR11, UR19 ;  /* 0x00000013000b7c82 */ /* 0x000fe20008000000 */
[----:B------:R-:W-:Y:S02]  /*5bd0*/  LOP3.LUT R6, R6, R23, RZ, 0x3c, !PT ;  /* 0x0000001706067212 */ /* 0x000fe400078e3cff */
[----:B------:R2:W-:Y:S02]  /*5be0*/  UTMALDG.4D [UR16], [UR6], desc[UR26] ;  /* 0x00001a10060075b4 */ /* 0x0005e40008019000 */
[----:B------:R2:W-:Y:S02]  /*5bf0*/  UTMALDG.4D [UR8], [UR6], desc[UR26] ;  /* 0x00001a08060075b4 */ /* 0x0005e40008019000 */
[----:B--2---:R-:W-:Y:S01]  /*5c00*/  NOP ;  /* 0x0000000000007918 */ /* 0x004fe20000000000 */
.L_x_41:
[----:B------:R-:W-:Y:S05]  /*5c10*/  BSYNC B0 ;  /* 0x0000000000007941 */ /* 0x000fea0003800000 */
.L_x_40:
[----:B------:R-:W-:-:S07]  /*5c20*/  IADD3 R9, R9, -0x1, RZ ;  /* 0xffffffff09097810 */ /* 0x000fce0007ffe0ff */
.L_x_39:
[C---:B-1----:R-:W-:Y:S01]  /*5c30*/  VIADD R18, R17.reuse, 0x1 ;  /* 0x0000000111127836 */ /* 0x042fe20000000000 */
[----:B------:R-:W-:Y:S01]  /*5c40*/  IADD3 R20, R17, 0x8, RZ ;  /* 0x0000000811147810 */ /* 0x000fe20007ffe0ff */
[----:B------:R-:W-:Y:S05]  /*5c50*/  WARPSYNC.ALL ;  /* 0x0000000000007948 */ /* 0x000fea0003800000 */
[-C--:B------:R-:W-:Y:S01]  /*5c60*/  ISETP.GE.AND P3, PT, R3, R18.reuse, PT ;  /* 0x000000120300720c */ /* 0x080fe20003f66270 */
[----:B------:R-:W-:Y:S01]  /*5c70*/  ULDC UR6, c[0x0][0x604] ;  /* 0x0001810000067ab9 */ /* 0x000fe20000000800 */
[C---:B------:R-:W-:Y:S01]  /*5c80*/  ISETP.GE.AND P5, PT, R4.reuse, R18, PT ;  /* 0x000000120400720c */ /* 0x040fe20003fa6270 */
[----:B------:R-:W-:Y:S01]  /*5c90*/  VIADD R18, R17, 0x9 ;  /* 0x0000000911127836 */ /* 0x000fe20000000000 */
[-C--:B------:R-:W-:Y:S01]  /*5ca0*/  ISETP.GE.AND P6, PT, R3, R20.reuse, PT ;  /* 0x000000140300720c */ /* 0x080fe20003fc6270 */
[----:B------:R-:W-:Y:S01]  /*5cb0*/  BSSY B0, `(.L_x_44) ;  /* 0x00000d2000007945 */ /* 0x000fe20003800000 */
[----:B------:R-:W-:-:S02]  /*5cc0*/  ISETP.GE.AND P4, PT, R4, R20, PT ;  /* 0x000000140400720c */ /* 0x000fc40003f86270 */
[----:B------:R-:W-:Y:S02]  /*5cd0*/  IADD3 R20, R17, 0x10, RZ ;  /* 0x0000001011147810 */ /* 0x000fe40007ffe0ff */
[----:B------:R-:W-:Y:S02]  /*5ce0*/  FSEL R23, R89, -INF , P3 ;  /* 0xff80000059177808 */ /* 0x000fe40001800000 */
[-C--:B------:R-:W-:Y:S02]  /*5cf0*/  ISETP.GE.AND P2, PT, R3, R18.reuse, PT ;  /* 0x000000120300720c */ /* 0x080fe40003f46270 */
[----:B------:R-:W-:Y:S01]  /*5d00*/  ISETP.GE.AND P3, PT, R4, R18, PT ;  /* 0x000000120400720c */ /* 0x000fe20003f66270 */
[----:B------:R-:W-:Y:S01]  /*5d10*/  VIADD R18, R17, 0x11 ;  /* 0x0000001111127836 */ /* 0x000fe20000000000 */
[----:B------:R-:W-:Y:S02]  /*5d20*/  FSEL R123, R91, -INF , P5 ;  /* 0xff8000005b7b7808 */ /* 0x000fe40002800000 */
[----:B------:R-:W-:-:S02]  /*5d30*/  FSEL R91, R92, -INF , P6 ;  /* 0xff8000005c5b7808 */ /* 0x000fc40003000000 */
[-C--:B------:R-:W-:Y:S02]  /*5d40*/  ISETP.GE.AND P5, PT, R3, R20.reuse, PT ;  /* 0x000000140300720c */ /* 0x080fe40003fa6270 */
[----:B------:R-:W-:Y:S02]  /*5d50*/  ISETP.GE.AND P6, PT, R4, R20, PT ;  /* 0x000000140400720c */ /* 0x000fe40003fc6270 */
[----:B------:R-:W-:Y:S02]  /*5d60*/  IADD3 R20, R17, 0x18, RZ ;  /* 0x0000001811147810 */ /* 0x000fe40007ffe0ff */
[----:B------:R-:W-:Y:S02]  /*5d70*/  FSEL R127, R94, -INF , P4 ;  /* 0xff8000005e7f7808 */ /* 0x000fe40002000000 */
[----:B------:R-:W-:Y:S02]  /*5d80*/  FSEL R129, R93, -INF , P2 ;  /* 0xff8000005d817808 */ /* 0x000fe40001000000 */
[----:B------:R-:W-:-:S02]  /*5d90*/  ISETP.GE.AND P4, PT, R3, R18, PT ;  /* 0x000000120300720c */ /* 0x000fc40003f86270 */
[----:B------:R-:W-:Y:S01]  /*5da0*/  ISETP.GE.AND P2, PT, R4, R18, PT ;  /* 0x000000120400720c */ /* 0x000fe20003f46270 */
[----:B------:R-:W-:Y:S01]  /*5db0*/  VIADD R18, R17, 0x19 ;  /* 0x0000001911127836 */ /* 0x000fe20000000000 */
[----:B------:R-:W-:Y:S02]  /*5dc0*/  FSEL R89, R96, -INF , P5 ;  /* 0xff80000060597808 */ /* 0x000fe40002800000 */
[----:B------:R-:W-:Y:S02]  /*5dd0*/  ISETP.GE.AND P5, PT, R4, R20, PT ;  /* 0x000000140400720c */ /* 0x000fe40003fa6270 */
[----:B------:R-:W-:Y:S02]  /*5de0*/  FSEL R98, R98, -INF , P6 ;  /* 0xff80000062627808 */ /* 0x000fe40003000000 */
[----:B------:R-:W-:Y:S02]  /*5df0*/  FSEL R97, R97, -INF , P4 ;  /* 0xff80000061617808 */ /* 0x000fe40002000000 */
[----:B------:R-:W-:-:S02]  /*5e00*/  FSEL R131, R95, -INF , P3 ;  /* 0xff8000005f837808 */ /* 0x000fc40001800000 */
[-C--:B------:R-:W-:Y:S02]  /*5e10*/  ISETP.GE.AND P6, PT, R3, R18.reuse, PT ;  /* 0x000000120300720c */ /* 0x080fe40003fc6270 */
[----:B------:R-:W-:Y:S01]  /*5e20*/  ISETP.GE.AND P4, PT, R4, R18, PT ;  /* 0x000000120400720c */ /* 0x000fe20003f86270 */
[----:B------:R-:W-:Y:S01]  /*5e30*/  VIADD R18, R17, 0x21 ;  /* 0x0000002111127836 */ /* 0x000fe20000000000 */
[----:B------:R-:W-:Y:S02]  /*5e40*/  FSEL R102, R102, -INF , P5 ;  /* 0xff80000066667808 */ /* 0x000fe40002800000 */
[C---:B------:R-:W-:Y:S02]  /*5e50*/  ISETP.GE.AND P3, PT, R3.reuse, R20, PT ;  /* 0x000000140300720c */ /* 0x040fe40003f66270 */
[----:B------:R-:W-:Y:S02]  /*5e60*/  ISETP.GE.AND P5, PT, R3, R17, PT ;  /* 0x000000110300720c */ /* 0x000fe40003fa6270 */
[----:B------:R-:W-:-:S02]  /*5e70*/  IADD3 R20, R17, 0x20, RZ ;  /* 0x0000002011147810 */ /* 0x000fc40007ffe0ff */
[----:B------:R-:W-:Y:S02]  /*5e80*/  FSEL R101, R101, -INF , P6 ;  /* 0xff80000065657808 */ /* 0x000fe40003000000 */
[----:B------:R-:W-:Y:S02]  /*5e90*/  FSEL R93, R99, -INF , P2 ;  /* 0xff800000635d7808 */ /* 0x000fe40001000000 */
[----:B------:R-:W-:Y:S02]  /*5ea0*/  ISETP.GE.AND P6, PT, R4, R17, PT ;  /* 0x000000110400720c */ /* 0x000fe40003fc6270 */
[----:B------:R-:W-:Y:S02]  /*5eb0*/  FSEL R125, R88, -INF , P5 ;  /* 0xff800000587d7808 */ /* 0x000fe40002800000 */
[----:B------:R-:W-:Y:S02]  /*5ec0*/  FSEL R95, R103, -INF , P4 ;  /* 0xff800000675f7808 */ /* 0x000fe40002000000 */
[----:B------:R-:W-:-:S02]  /*5ed0*/  ISETP.GE.AND P2, PT, R3, R20, PT ;  /* 0x000000140300720c */ /* 0x000fc40003f46270 */
[-C--:B------:R-:W-:Y:S02]  /*5ee0*/  ISETP.GE.AND P5, PT, R3, R18.reuse, PT ;  /* 0x000000120300720c */ /* 0x080fe40003fa6270 */
[----:B------:R-:W-:Y:S02]  /*5ef0*/  ISETP.GE.AND P4, PT, R4, R18, PT ;  /* 0x000000120400720c */ /* 0x000fe40003f86270 */
[----:B------:R-:W-:Y:S02]  /*5f00*/  IADD3 R18, R17, 0x28, RZ ;  /* 0x0000002811127810 */ /* 0x000fe40007ffe0ff */
[----:B------:R-:W-:Y:S02]  /*5f10*/  FSEL R133, R90, -INF , P6 ;  /* 0xff8000005a857808 */ /* 0x000fe40003000000 */
[----:B------:R-:W-:Y:S02]  /*5f20*/  FSEL R104, R104, -INF , P2 ;  /* 0xff80000068687808 */ /* 0x000fe40001000000 */
[----:B------:R-:W-:-:S02]  /*5f30*/  ISETP.GE.AND P2, PT, R3, R18, PT ;  /* 0x000000120300720c */ /* 0x000fc40003f46270 */
[----:B------:R-:W-:Y:S02]  /*5f40*/  ISETP.GE.AND P6, PT, R4, R18, PT ;  /* 0x000000120400720c */ /* 0x000fe40003fc6270 */
[----:B------:R-:W-:Y:S02]  /*5f50*/  FMNMX R18, R125, R122, !PT ;  /* 0x0000007a7d127209 */ /* 0x000fe40007800000 */
[----:B------:R-:W-:Y:S02]  /*5f60*/  FMNMX R90, R133, R22, !PT ;  /* 0x00000016855a7209 */ /* 0x000fe40007800000 */
[----:B------:R-:W-:Y:S02]  /*5f70*/  FMNMX R88, R23, R18, !PT ;  /* 0x0000001217587209 */ /* 0x000fe40007800000 */
[----:B------:R-:W-:Y:S02]  /*5f80*/  FMNMX R90, R123, R90, !PT ;  /* 0x0000005a7b5a7209 */ /* 0x000fe40007800000 */
[----:B------:R-:W-:-:S02]  /*5f90*/  FMNMX R88, R91, R88, !PT ;  /* 0x000000585b587209 */ /* 0x000fc40007800000 */
[----:B------:R-:W-:Y:S02]  /*5fa0*/  FSEL R100, R100, -INF , P3 ;  /* 0xff80000064647808 */ /* 0x000fe40001800000 */
[----:B------:R-:W-:Y:S02]  /*5fb0*/  FMNMX R90, R127, R90, !PT ;  /* 0x0000005a7f5a7209 */ /* 0x000fe40007800000 */
[----:B------:R-:W-:Y:S01]  /*5fc0*/  ISETP.GE.AND P3, PT, R4, R20, PT ;  /* 0x000000140400720c */ /* 0x000fe20003f66270 */
[----:B------:R-:W-:Y:S01]  /*5fd0*/  VIADD R20, R17, 0x29 ;  /* 0x0000002911147836 */ /* 0x000fe20000000000 */
[----:B------:R-:W-:Y:S02]  /*5fe0*/  FMNMX R88, R129, R88, !PT ;  /* 0x0000005881587209 */ /* 0x000fe40007800000 */
[----:B------:R-:W-:Y:S02]  /*5ff0*/  FMNMX R99, R131, R90, !PT ;  /* 0x0000005a83637209 */ /* 0x000fe40007800000 */
[----:B------:R-:W-:-:S02]  /*6000*/  FSEL R106, R106, -INF , P3 ;  /* 0xff8000006a6a7808 */ /* 0x000fc40001800000 */
[----:B------:R-:W-:Y:S02]  /*6010*/  FSEL R105, R105, -INF , P5 ;  /* 0xff80000069697808 */ /* 0x000fe40002800000 */
[-C--:B------:R-:W-:Y:S02]  /*6020*/  ISETP.GE.AND P3, PT, R3, R20.reuse, PT ;  /* 0x000000140300720c */ /* 0x080fe40003f66270 */
[----:B------:R-:W-:Y:S02]  /*6030*/  ISETP.GE.AND P5, PT, R4, R20, PT ;  /* 0x000000140400720c */ /* 0x000fe40003fa6270 */
[----:B------:R-:W-:Y:S02]  /*6040*/  FMNMX R88, R89, R88, !PT ;  /* 0x0000005859587209 */ /* 0x000fe40007800000 */
[----:B------:R-:W-:Y:S02]  /*6050*/  FMNMX R20, R98, R99, !PT ;  /* 0x0000006362147209 */ /* 0x000fe40007800000 */
[----:B------:R-:W-:-:S02]  /*6060*/  FMNMX R99, R97, R88, !PT ;  /* 0x0000005861637209 */ /* 0x000fc40007800000 */
[----:B------:R-:W-:Y:S02]  /*6070*/  FMNMX R103, R93, R20, !PT ;  /* 0x000000145d677209 */ /* 0x000fe40007800000 */
[----:B------:R-:W-:Y:S02]  /*6080*/  FMNMX R20, R100, R99, !PT ;  /* 0x0000006364147209 */ /* 0x000fe40007800000 */
[----:B------:R-:W-:Y:S02]  /*6090*/  FMNMX R88, R102, R103, !PT ;  /* 0x0000006766587209 */ /* 0x000fe40007800000 */
[----:B------:R-:W-:Y:S02]  /*60a0*/  IADD3 R18, R17, 0x30, RZ ;  /* 0x0000003011127810 */ /* 0x000fe40007ffe0ff */
[----:B------:R-:W-:Y:S02]  /*60b0*/  FMNMX R99, R101, R20, !PT ;  /* 0x0000001465637209 */ /* 0x000fe40007800000 */
[----:B------:R-:W-:-:S02]  /*60c0*/  FMNMX R103, R95, R88, !PT ;  /* 0x000000585f677209 */ /* 0x000fc40007800000 */
[----:B------:R-:W-:Y:S02]  /*60d0*/  FSEL R107, R107, -INF , P4 ;  /* 0xff8000006b6b7808 */ /* 0x000fe40002000000 */
[----:B------:R-:W-:Y:S02]  /*60e0*/  FSEL R108, R108, -INF , P2 ;  /* 0xff8000006c6c7808 */ /* 0x000fe40001000000 */
[-C--:B------:R-:W-:Y:S02]  /*60f0*/  ISETP.GE.AND P4, PT, R3, R18.reuse, PT ;  /* 0x000000120300720c */ /* 0x080fe40003f86270 */
[----:B------:R-:W-:Y:S01]  /*6100*/  ISETP.GE.AND P2, PT, R4, R18, PT ;  /* 0x000000120400720c */ /* 0x000fe20003f46270 */
[----:B------:R-:W-:Y:S01]  /*6110*/  VIADD R18, R17, 0x31 ;  /* 0x0000003111127836 */ /* 0x000fe20000000000 */
[----:B------:R-:W-:Y:S02]  /*6120*/  FMNMX R20, R104, R99, !PT ;  /* 0x0000006368147209 */ /* 0x000fe40007800000 */
[----:B------:R-:W-:-:S02]  /*6130*/  FMNMX R88, R106, R103, !PT ;  /* 0x000000676a587209 */ /* 0x000fc40007800000 */
[----:B------:R-:W-:Y:S02]  /*6140*/  FSEL R110, R110, -INF , P6 ;  /* 0xff8000006e6e7808 */ /* 0x000fe40003000000 */
[----:B------:R-:W-:Y:S02]  /*6150*/  FSEL R96, R109, -INF , P3 ;  /* 0xff8000006d607808 */ /* 0x000fe40001800000 */
[----:B------:R-:W-:Y:S02]  /*6160*/  FMNMX R103, R105, R20, !PT ;  /* 0x0000001469677209 */ /* 0x000fe40007800000 */
[-C--:B------:R-:W-:Y:S02]  /*6170*/  ISETP.GE.AND P6, PT, R3, R18.reuse, PT ;  /* 0x000000120300720c */ /* 0x080fe40003fc6270 */
[----:B------:R-:W-:Y:S02]  /*6180*/  ISETP.GE.AND P3, PT, R4, R18, PT ;  /* 0x000000120400720c */ /* 0x000fe40003f66270 */
[----:B------:R-:W-:-:S02]  /*6190*/  FMNMX R109, R107, R88, !PT ;  /* 0x000000586b6d7209 */ /* 0x000fc40007800000 */
[----:B------:R-:W-:Y:S02]  /*61a0*/  IADD3 R18, R17, 0x38, RZ ;  /* 0x0000003811127810 */ /* 0x000fe40007ffe0ff */
[----:B------:R-:W-:Y:S02]  /*61b0*/  FMNMX R103, R108, R103, !PT ;  /* 0x000000676c677209 */ /* 0x000fe40007800000 */
[----:B------:R-:W-:Y:S02]  /*61c0*/  FSEL R111, R111, -INF , P5 ;  /* 0xff8000006f6f7808 */ /* 0x000fe40002800000 */
[----:B------:R-:W-:Y:S02]  /*61d0*/  FSEL R99, R112, -INF , P4 ;  /* 0xff80000070637808 */ /* 0x000fe40002000000 */
[----:B------:R-:W-:Y:S02]  /*61e0*/  FMNMX R88, R110, R109, !PT ;  /* 0x0000006d6e587209 */ /* 0x000fe40007800000 */
[----:B------:R-:W-:-:S02]  /*61f0*/  ISETP.GE.AND P5, PT, R3, R18, PT ;  /* 0x000000120300720c */ /* 0x000fc40003fa6270 */
[----:B------:R-:W-:Y:S01]  /*6200*/  ISETP.GE.AND P4, PT, R4, R18, PT ;  /* 0x000000120400720c */ /* 0x000fe20003f86270 */
[----:B------:R-:W-:Y:S01]  /*6210*/  VIADD R18, R17, 0x39 ;  /* 0x0000003911127836 */ /* 0x000fe20000000000 */
[----:B------:R-:W-:Y:S02]  /*6220*/  FMNMX R20, R96, R103, !PT ;  /* 0x0000006760147209 */ /* 0x000fe40007800000 */
[----:B------:R-:W-:Y:S02]  /*6230*/  FSEL R114, R114, -INF , P2 ;  /* 0xff80000072727808 */ /* 0x000fe40001000000 */
[----:B------:R-:W-:Y:S02]  /*6240*/  FMNMX R103, R111, R88, !PT ;  /* 0x000000586f677209 */ /* 0x000fe40007800000 */
[----:B------:R-:W-:Y:S02]  /*6250*/  FSEL R113, R113, -INF , P6 ;  /* 0xff80000071717808 */ /* 0x000fe40003000000 */
[----:B------:R-:W-:-:S02]  /*6260*/  ISETP.GE.AND P2, PT, R3, R18, PT ;  /* 0x000000120300720c */ /* 0x000fc40003f46270 */
[----:B------:R-:W-:Y:S02]  /*6270*/  ISETP.GE.AND P6, PT, R4, R18, PT ;  /* 0x000000120400720c */ /* 0x000fe40003fc6270 */
[----:B------:R-:W-:Y:S02]  /*6280*/  FSEL R115, R115, -INF , P3 ;  /* 0xff80000073737808 */ /* 0x000fe40001800000 */
[----:B------:R-:W-:Y:S02]  /*6290*/  FMNMX R18, R114, R103, !PT ;  /* 0x0000006772127209 */ /* 0x000fe40007800000 */
[----:B------:R-:W-:Y:S02]  /*62a0*/  FMNMX R20, R99, R20, !PT ;  /* 0x0000001463147209 */ /* 0x000fe40007800000 */
[----:B------:R-:W-:Y:S02]  /*62b0*/  FSEL R118, R118, -INF , P4 ;  /* 0xff80000076767808 */ /* 0x000fe40002000000 */
[----:B------:R-:W-:-:S02]  /*62c0*/  FMNMX R109, R115, R18, !PT ;  /* 0x00000012736d7209 */ /* 0x000fc40007800000 */
[----:B------:R-:W-:Y:S02]  /*62d0*/  FSEL R116, R116, -INF , P5 ;  /* 0xff80000074747808 */ /* 0x000fe40002800000 */
[----:B------:R-:W-:Y:S02]  /*62e0*/  FMNMX R103, R113, R20, !PT ;  /* 0x0000001471677209 */ /* 0x000fe40007800000 */
[----:B------:R-:W-:Y:S02]  /*62f0*/  FSEL R119, R119, -INF , P6 ;  /* 0xff80000077777808 */ /* 0x000fe40003000000 */
[----:B------:R-:W-:Y:S02]  /*6300*/  FMNMX R20, R118, R109, !PT ;  /* 0x0000006d76147209 */ /* 0x000fe40007800000 */
[----:B------:R-:W-:Y:S02]  /*6310*/  FSEL R117, R117, -INF , P2 ;  /* 0xff80000075757808 */ /* 0x000fe40001000000 */
[----:B------:R-:W-:-:S02]  /*6320*/  FMNMX R18, R116, R103, !PT ;  /* 0x0000006774127209 */ /* 0x000fc40007800000 */
[----:B------:R-:W-:Y:S02]  /*6330*/  FMNMX R90, R119, R20, !PT ;  /* 0x00000014775a7209 */ /* 0x000fe40007800000 */
[----:B------:R-:W-:Y:S02]  /*6340*/  FMNMX R88, R117, R18, !PT ;  /* 0x0000001275587209 */ /* 0x000fe40007800000 */
[----:B------:R-:W-:Y:S01]  /*6350*/  IADD3 R21, R21, 0x1, RZ ;  /* 0x0000000115157810 */ /* 0x000fe20007ffe0ff */
[----:B------:R-:W1:Y:S04]  /*6360*/  SHFL.BFLY PT, R109, R90, 0x1, 0x1f ;  /* 0x0c201f005a6d7f89 */ /* 0x000e6800000e0000 */
[----:B------:R-:W2:Y:S01]  /*6370*/  SHFL.BFLY PT, R103, R88, 0x1, 0x1f ;  /* 0x0c201f0058677f89 */ /* 0x000ea200000e0000 */
[----:B-1----:R-:W-:-:S02]  /*6380*/  FMNMX R109, R90, R109, !PT ;  /* 0x0000006d5a6d7209 */ /* 0x002fc40007800000 */
        /* <DEDUP_REMOVED lines=8> */
[----:B------:R-:W-:Y:S02]  /*6410*/  FSEL R126, R18, RZ, P2 ;  /* 0x000000ff127e7208 */ /* 0x000fe40001000000 */
[C---:B------:R-:W-:Y:S01]  /*6420*/  ISETP.NE.AND P2, PT, R21.reuse, 0x4, PT ;  /* 0x000000041500780c */ /* 0x040fe20003f45270 */
[----:B------:R-:W-:Y:S02]  /*6430*/  FADD R22, -R128, R22 ;  /* 0x0000001680167221 */ /* 0x000fe40000000100 */
[----:B------:R-:W-:Y:S01]  /*6440*/  FADD R88, -R126, R122 ;  /* 0x0000007a7e587221 */ /* 0x000fe20000000100 */
[----:B------:R-:W-:Y:S01]  /*6450*/  SEL R21, R21, RZ, P2 ;  /* 0x000000ff15157207 */ /* 0x000fe20001000000 */
[----:B------:R-:W-:Y:S01]  /*6460*/  FMUL R112, R22, UR6 ;  /* 0x0000000616707c20 */ /* 0x000fe20008400000 */
[----:B------:R-:W-:-:S02]  /*6470*/  IMAD R22, R8, 0x8, R19 ;  /* 0x0000000808167824 */ /* 0x000fc400078e0213 */
[----:B------:R-:W-:Y:S01]  /*6480*/  FMUL R88, R88, UR6 ;  /* 0x0000000658587c20 */ /* 0x000fe20008400000 */
[----:B------:R-:W-:Y:S01]  /*6490*/  IADD3 R8, R8, 0x1, RZ ;  /* 0x0000000108087810 */ /* 0x000fe20007ffe0ff */
[----:B------:R-:W-:Y:S01]  /*64a0*/  IMAD R103, R21, 0x8, R2 ;  /* 0x0000000815677824 */ /* 0x000fe200078e0202 */
[----:B------:R-:W-:Y:S02]  /*64b0*/  FSETP.GEU.AND P4, PT, R112, -126, PT ;  /* 0xc2fc00007000780b */ /* 0x000fe40003f8e000 */
[----:B------:R-:W-:Y:S02]  /*64c0*/  FSETP.GEU.AND P3, PT, R88, -126, PT ;  /* 0xc2fc00005800780b */ /* 0x000fe40003f6e000 */
[----:B------:R-:W-:Y:S02]  /*64d0*/  PRMT R90, RZ, 0x654, R22 ;  /* 0x00000654ff5a7816 */ /* 0x000fe40000000016 */
[----:B------:R-:W-:Y:S02]  /*64e0*/  SEL R22, RZ, 0x1, P2 ;  /* 0x00000001ff167807 */ /* 0x000fe40001000000 */
[----:B------:R1:W-:Y:S01]  /*64f0*/  SYNCS.ARRIVE.TRANS64.RED.A1T0 RZ, [R90+URZ], RZ ;  /* 0x000000ff5aff79a7 */ /* 0x0003e2000810043f */
[----:B------:R-:W-:-:S02]  /*6500*/  ISETP.NE.AND P2, PT, R8, 0x4, PT ;  /* 0x000000040800780c */ /* 0x000fc40003f45270 */
[----:B------:R-:W-:Y:S02]  /*6510*/  LOP3.LUT R5, R5, R22, RZ, 0x3c, !PT ;  /* 0x0000001605057212 */ /* 0x000fe400078e3cff */
[----:B------:R-:W-:Y:S02]  /*6520*/  @!P4 FMUL R112, R112, 0.5 ;  /* 0x3f0000007070c820 */ /* 0x000fe40000400000 */
[----:B------:R-:W-:Y:S01]  /*6530*/  @!P3 FMUL R88, R88, 0.5 ;  /* 0x3f0000005858b820 */ /* 0x000fe20000400000 */
[----:B------:R-:W-:-:S03]  /*6540*/  SHF.L.U32 R22, R5, 0x1f, RZ ;  /* 0x0000001f05167819 */ /* 0x000fc600000006ff */
[----:B------:R-:W2:Y:S08]  /*6550*/  MUFU.EX2 R109, R88 ;  /* 0x00000058006d7308 */ /* 0x000eb00000000800 */
[----:B------:R-:W3:Y:S01]  /*6560*/  MUFU.EX2 R112, R112 ;  /* 0x0000007000707308 */ /* 0x000ee20000000800 */
[----:B--2---:R-:W-:-:S04]  /*6570*/  @!P3 FMUL R109, R109, R109 ;  /* 0x0000006d6d6db220 */ /* 0x004fc80000400000 */
[-C--:B------:R-:W-:Y:S01]  /*6580*/  FMUL R24, R24, R109.reuse ;  /* 0x0000006d18187220 */ /* 0x080fe20000400000 */
[-C--:B------:R-:W-:Y:S01]  /*6590*/  FMUL R25, R25, R109.reuse ;  /* 0x0000006d19197220 */ /* 0x080fe20000400000 */
[-C--:B------:R-:W-:Y:S01]  /*65a0*/  FMUL R28, R28, R109.reuse ;  /* 0x0000006d1c1c7220 */ /* 0x080fe20000400000 */
[-C--:B------:R-:W-:Y:S01]  /*65b0*/  FMUL R29, R29, R109.reuse ;  /* 0x0000006d1d1d7220 */ /* 0x080fe20000400000 */
[----:B---3--:R-:W-:Y:S01]  /*65c0*/  @!P4 FMUL R112, R112, R112 ;  /* 0x000000707070c220 */ /* 0x008fe20000400000 */
        /* <DEDUP_REMOVED lines=59> */
[----:B-1----:R-:W-:-:S07]  /*6980*/  FMUL R87, R87, R112 ;  /* 0x0000007057577220 */ /* 0x002fce0000400000 */
.L_x_45:
[----:B-1----:R1:W2:Y:S02]  /*6990*/  SYNCS.PHASECHK.TRANS64.TRYWAIT P3, [R103+URZ+0x14000], R22 ;  /* 0x01400016670075a7 */ /* 0x0022a4000806017f */
[----:B--2---:R-:W-:Y:S05]  /*69a0*/  @!P3 NANOSLEEP.SYNCS 0x989680 ;  /* 0x009896800000b95d */ /* 0x004fea0003900000 */
[----:B------:R-:W2:Y:S02]  /*69b0*/  @!P3 SYNCS.PHASECHK.TRANS64 P3, [R103+URZ+0x14000], R22 ;  /* 0x014000166700b5a7 */ /* 0x000ea4000806007f */
[----:B--2---:R-:W-:Y:S05]  /*69c0*/  @!P3 BRA `(.L_x_45) ;  /* 0xfffffffc00f0b947 */ /* 0x004fea000383ffff */
[----:B------:R-:W-:Y:S05]  /*69d0*/  BSYNC B0 ;  /* 0x0000000000007941 */ /* 0x000fea0003800000 */
.L_x_44:
[----:B-1----:R-:W1:Y:S01]  /*69e0*/  LDC R103, c[0x0][0x604] ;  /* 0x00018100ff677b82 */ /* 0x002e620000000800 */
[----:B------:R-:W-:Y:S05]  /*69f0*/  WARPSYNC.ALL ;  /* 0x0000000000007948 */ /* 0x000fea0003800000 */
[-C--:B-1----:R-:W-:Y:S01]  /*6a00*/  FMUL R126, R126, R103.reuse ;  /* 0x000000677e7e7220 */ /* 0x082fe20000400000 */
[----:B------:R-:W-:-:S03]  /*6a10*/  FMUL R128, R128, R103 ;  /* 0x0000006780807220 */ /* 0x000fc60000400000 */
[-CC-:B------:R-:W-:Y:S01]  /*6a20*/  FFMA R22, R125, R103.reuse, -R126.reuse ;  /* 0x000000677d167223 */ /* 0x180fe2000000087e */
[-C--:B------:R-:W-:Y:S01]  /*6a30*/  FFMA R23, R23, R103.reuse, -R126 ;  /* 0x0000006717177223 */ /* 0x080fe2000000087e */
[-CC-:B------:R-:W-:Y:S01]  /*6a40*/  FFMA R133, R133, R103.reuse, -R128.reuse ;  /* 0x0000006785857223 */ /* 0x180fe20000000880 */
[-C--:B------:R-:W-:Y:S01]  /*6a50*/  FFMA R90, R123, R103.reuse, -R128 ;  /* 0x000000677b5a7223 */ /* 0x080fe20000000880 */
[-CC-:B------:R-:W-:Y:S01]  /*6a60*/  FFMA R91, R91, R103.reuse, -R126.reuse ;  /* 0x000000675b5b7223 */ /* 0x180fe2000000087e */
[----:B------:R-:W-:Y:S01]  /*6a70*/  FSETP.GEU.AND P5, PT, R22, -126, PT ;  /* 0xc2fc00001600780b */ /* 0x000fe20003fae000 */
[-C--:B------:R-:W-:Y:S01]  /*6a80*/  FFMA R88, R129, R103.reuse, -R126 ;  /* 0x0000006781587223 */ /* 0x080fe2000000087e */
[----:B------:R-:W-:Y:S01]  /*6a90*/  FSETP.GEU.AND P6, PT, R23, -126, PT ;  /* 0xc2fc00001700780b */ /* 0x000fe20003fce000 */
[-CC-:B------:R-:W-:Y:S01]  /*6aa0*/  FFMA R92, R127, R103.reuse, -R128.reuse ;  /* 0x000000677f5c7223 */ /* 0x180fe20000000880 */
[----:B------:R-:W-:Y:S01]  /*6ab0*/  FSETP.GEU.AND P3, PT, R133, -126, PT ;  /* 0xc2fc00008500780b */ /* 0x000fe20003f6e000 */
[-C--:B------:R-:W-:Y:S01]  /*6ac0*/  FFMA R131, R131, R103.reuse, -R128 ;  /* 0x0000006783837223 */ /* 0x080fe20000000880 */
[----:B------:R-:W-:Y:S01]  /*6ad0*/  FSETP.GEU.AND P4, PT, R90, -126, PT ;  /* 0xc2fc00005a00780b */ /* 0x000fe20003f8e000 */
[-C--:B------:R-:W-:Y:S01]  /*6ae0*/  FFMA R97, R97, R103.reuse, -R126 ;  /* 0x0000006761617223 */ /* 0x080fe2000000087e */
[-C--:B------:R-:W-:Y:S01]  /*6af0*/  FFMA R93, R93, R103.reuse, -R128 ;  /* 0x000000675d5d7223 */ /* 0x080fe20000000880 */
[-CC-:B------:R-:W-:Y:S01]  /*6b00*/  FFMA R100, R100, R103.reuse, -R126.reuse ;  /* 0x0000006764647223 */ /* 0x180fe2000000087e */
[-C--:B------:R-:W-:Y:S01]  /*6b10*/  FFMA R101, R101, R103.reuse, -R126 ;  /* 0x0000006765657223 */ /* 0x080fe2000000087e */
[-CC-:B------:R-:W-:Y:S01]  /*6b20*/  FFMA R102, R102, R103.reuse, -R128.reuse ;  /* 0x0000006766667223 */ /* 0x180fe20000000880 */
[-C--:B------:R-:W-:Y:S01]  /*6b30*/  FFMA R95, R95, R103.reuse, -R128 ;  /* 0x000000675f5f7223 */ /* 0x080fe20000000880 */
[----:B------:R-:W-:Y:S01]  /*6b40*/  @!P5 FMUL R22, R22, 0.5 ;  /* 0x3f0000001616d820 */ /* 0x000fe20000400000 */
[-CC-:B------:R-:W-:Y:S01]  /*6b50*/  FFMA R104, R104, R103.reuse, -R126.reuse ;  /* 0x0000006768687223 */ /* 0x180fe2000000087e */
[----:B------:R-:W-:Y:S01]  /*6b60*/  @!P6 FMUL R23, R23, 0.5 ;  /* 0x3f0000001717e820 */ /* 0x000fe20000400000 */
[-C--:B------:R-:W-:Y:S01]  /*6b70*/  FFMA R105, R105, R103.reuse, -R126 ;  /* 0x0000006769697223 */ /* 0x080fe2000000087e */
[----:B------:R-:W-:Y:S01]  /*6b80*/  @!P3 FMUL R133, R133, 0.5 ;  /* 0x3f0000008585b820 */ /* 0x000fe20000400000 */
[----:B------:R1:W2:Y:S01]  /*6b90*/  MUFU.EX2 R122, R22 ;  /* 0x00000016007a7308 */ /* 0x0002a20000000800 */
[----:B------:R-:W-:Y:S01]  /*6ba0*/  @!P4 FMUL R90, R90, 0.5 ;  /* 0x3f0000005a5ac820 */ /* 0x000fe20000400000 */
[-C--:B------:R-:W-:Y:S01]  /*6bb0*/  FFMA R107, R107, R103.reuse, -R128 ;  /* 0x000000676b6b7223 */ /* 0x080fe20000000880 */
[-CC-:B------:R-:W-:Y:S01]  /*6bc0*/  FFMA R108, R108, R103.reuse, -R126.reuse ;  /* 0x000000676c6c7223 */ /* 0x180fe2000000087e */
[-C--:B------:R-:W-:Y:S01]  /*6bd0*/  FFMA R96, R96, R103.reuse, -R126 ;  /* 0x0000006760607223 */ /* 0x080fe2000000087e */
[-CC-:B------:R-:W-:Y:S01]  /*6be0*/  FFMA R110, R110, R103.reuse, -R128.reuse ;  /* 0x000000676e6e7223 */ /* 0x180fe20000000880 */
[-C--:B------:R-:W-:Y:S01]  /*6bf0*/  FFMA R111, R111, R103.reuse, -R128 ;  /* 0x000000676f6f7223 */ /* 0x080fe20000000880 */
[-C--:B------:R-:W-:Y:S01]  /*6c00*/  FFMA R113, R113, R103.reuse, -R126 ;  /* 0x0000006771717223 */ /* 0x080fe2000000087e */
[----:B------:R3:W4:Y:S01]  /*6c10*/  MUFU.EX2 R125, R23 ;  /* 0x00000017007d7308 */ /* 0x0007220000000800 */
[----:B-1----:R-:W-:Y:S01]  /*6c20*/  LEA R22, R21, UR15, 0xa ;  /* 0x0000000f15167c11 */ /* 0x002fe2000f8e50ff */
[-C--:B------:R-:W-:Y:S01]  /*6c30*/  FFMA R115, R115, R103.reuse, -R128 ;  /* 0x0000006773737223 */ /* 0x080fe20000000880 */
[-CC-:B------:R-:W-:Y:S01]  /*6c40*/  FFMA R116, R116, R103.reuse, -R126.reuse ;  /* 0x0000006774747223 */ /* 0x180fe2000000087e */
[-C--:B------:R-:W-:Y:S01]  /*6c50*/  FFMA R117, R117, R103.reuse, -R126 ;  /* 0x0000006775757223 */ /* 0x080fe2000000087e */
[----:B------:R-:W-:Y:S01]  /*6c60*/  R2UR UR6, R22 ;  /* 0x00000000160672ca */ /* 0x000fe200000e0000 */
[----:B------:R-:W-:-:S02]  /*6c70*/  FFMA R118, R118, R103, -R128 ;  /* 0x0000006776767223 */ /* 0x000fc40000000880 */
[----:B------:R-:W1:Y:S01]  /*6c80*/  MUFU.EX2 R123, R133 ;  /* 0x00000085007b7308 */ /* 0x000e620000000800 */
[----:B--2---:R-:W-:Y:S01]  /*6c90*/  @!P5 FMUL R122, R122, R122 ;  /* 0x0000007a7a7ad220 */ /* 0x004fe20000400000 */
[----:B------:R-:W-:Y:S02]  /*6ca0*/  FSETP.GEU.AND P5, PT, R91, -126, PT ;  /* 0xc2fc00005b00780b */ /* 0x000fe40003fae000 */
[----:B---3--:R-:W-:Y:S01]  /*6cb0*/  MOV R23, 0x40000040 ;  /* 0x4000004000177802 */ /* 0x008fe20000000f00 */
[----:B------:R-:W-:-:S03]  /*6cc0*/  FFMA R14, R109, R14, R122 ;  /* 0x0000000e6d0e7223 */ /* 0x000fc6000000007a */
[----:B------:R-:W2:Y:S01]  /*6cd0*/  MUFU.EX2 R124, R90 ;  /* 0x0000005a007c7308 */ /* 0x000ea20000000800 */
[----:B----4-:R-:W-:Y:S01]  /*6ce0*/  @!P6 FMUL R125, R125, R125 ;  /* 0x0000007d7d7de220 */ /* 0x010fe20000400000 */
[----:B------:R-:W-:Y:S02]  /*6cf0*/  FSETP.GEU.AND P6, PT, R88, -126, PT ;  /* 0xc2fc00005800780b */ /* 0x000fe40003fce000 */
[----:B------:R-:W-:Y:S01]  /*6d00*/  R2UR UR7, R23 ;  /* 0x00000000170772ca */ /* 0x000fe200000e0000 */
[----:B------:R-:W-:Y:S01]  /*6d10*/  FFMA R23, R89, R103, -R126 ;  /* 0x0000006759177223 */ /* 0x000fe2000000087e */
[----:B------:R-:W-:Y:S01]  /*6d20*/  FADD R14, R14, R125 ;  /* 0x0000007d0e0e7221 */ /* 0x000fe20000000000 */
[----:B------:R-:W-:Y:S01]  /*6d30*/  @!P5 FMUL R91, R91, 0.5 ;  /* 0x3f0000005b5bd820 */ /* 0x000fe20000400000 */
[----:B-1----:R-:W-:Y:S01]  /*6d40*/  @!P3 FMUL R123, R123, R123 ;  /* 0x0000007b7b7bb220 */ /* 0x002fe20000400000 */
[----:B------:R-:W-:Y:S02]  /*6d50*/  FSETP.GEU.AND P3, PT, R92, -126, PT ;  /* 0xc2fc00005c00780b */ /* 0x000fe40003f6e000 */
[----:B------:R-:W1:Y:S01]  /*6d60*/  MUFU.EX2 R127, R91 ;  /* 0x0000005b007f7308 */ /* 0x000e620000000800 */
[----:B------:R-:W-:-:S03]  /*6d70*/  FFMA R15, R112, R15, R123 ;  /* 0x0000000f700f7223 */ /* 0x000fc6000000007b */
[----:B------:R-:W-:Y:S01]  /*6d80*/  @!P6 FMUL R88, R88, 0.5 ;  /* 0x3f0000005858e820 */ /* 0x000fe20000400000 */
[----:B--2---:R-:W-:Y:S01]  /*6d90*/  @!P4 FMUL R124, R124, R124 ;  /* 0x0000007c7c7cc220 */ /* 0x004fe20000400000 */
[----:B------:R-:W-:Y:S02]  /*6da0*/  FSETP.GEU.AND P4, PT, R131, -126, PT ;  /* 0xc2fc00008300780b */ /* 0x000fe40003f8e000 */
[----:B------:R2:W3:Y:S02]  /*6db0*/  MUFU.EX2 R130, R88 ;  /* 0x0000005800827308 */ /* 0x0004e40000000800 */
[----:B------:R-:W-:Y:S01]  /*6dc0*/  F2FP.BF16.F32.PACK_AB R89, R124, R123 ;  /* 0x0000007b7c59723e */ /* 0x000fe200000010ff */
[----:B------:R-:W-:Y:S01]  /*6dd0*/  @!P3 FMUL R92, R92, 0.5 ;  /* 0x3f0000005c5cb820 */ /* 0x000fe20000400000 */
[----:B------:R-:W-:-:S04]  /*6de0*/  FADD R124, R15, R124 ;  /* 0x0000007c0f7c7221 */ /* 0x000fc80000000000 */
[----:B------:R-:W4:Y:S01]  /*6df0*/  MUFU.EX2 R129, R92 ;  /* 0x0000005c00817308 */ /* 0x000f220000000800 */
[----:B-1----:R-:W-:Y:S01]  /*6e00*/  @!P5 FMUL R127, R127, R127 ;  /* 0x0000007f7f7fd220 */ /* 0x002fe20000400000 */
[----:B--2---:R-:W-:Y:S01]  /*6e10*/  F2FP.BF16.F32.PACK_AB R88, R125, R122 ;  /* 0x0000007a7d58723e */ /* 0x004fe200000010ff */
[----:B------:R-:W-:Y:S01]  /*6e20*/  @!P4 FMUL R131, R131, 0.5 ;  /* 0x3f0000008383c820 */ /* 0x000fe20000400000 */
[----:B------:R-:W-:-:S04]  /*6e30*/  FSETP.GEU.AND P5, PT, R23, -126, PT ;  /* 0xc2fc00001700780b */ /* 0x000fc80003fae000 */
[----:B------:R-:W1:Y:S01]  /*6e40*/  MUFU.EX2 R132, R131 ;  /* 0x0000008300847308 */ /* 0x000e620000000800 */
[----:B---3--:R-:W-:Y:S01]  /*6e50*/  @!P6 FMUL R130, R130, R130 ;  /* 0x000000828282e220 */ /* 0x008fe20000400000 */
[----:B------:R-:W-:-:S04]  /*6e60*/  FSETP.GEU.AND P6, PT, R97, -126, PT ;  /* 0xc2fc00006100780b */ /* 0x000fc80003fce000 */
[----:B------:R-:W-:Y:S01]  /*6e70*/  F2FP.BF16.F32.PACK_AB R90, R130, R127 ;  /* 0x0000007f825a723e */ /* 0x000fe200000010ff */
[----:B------:R-:W-:Y:S01]  /*6e80*/  FADD R127, R14, R127 ;  /* 0x0000007f0e7f7221 */ /* 0x000fe20000000000 */
[----:B----4-:R-:W-:Y:S01]  /*6e90*/  @!P3 FMUL R129, R129, R129 ;  /* 0x000000818181b220 */ /* 0x010fe20000400000 */
[----:B------:R-:W-:Y:S02]  /*6ea0*/  @!P5 FMUL R23, R23, 0.5 ;  /* 0x3f0000001717d820 */ /* 0x000fe40000400000 */
[----:B------:R-:W-:Y:S02]  /*6eb0*/  FADD R130, R127, R130 ;  /* 0x000000827f827221 */ /* 0x000fe40000000000 */
[----:B------:R2:W3:Y:S02]  /*6ec0*/  MUFU.EX2 R131, R23 ;  /* 0x0000001700837308 */ /* 0x0004e40000000800 */
[----:B------:R-:W-:Y:S01]  /*6ed0*/  @!P6 FMUL R97, R97, 0.5 ;  /* 0x3f0000006161e820 */ /* 0x000fe20000400000 */
[----:B-1----:R-:W-:Y:S01]  /*6ee0*/  @!P4 FMUL R132, R132, R132 ;  /* 0x000000848484c220 */ /* 0x002fe20000400000 */
[----:B------:R-:W-:-:S04]  /*6ef0*/  FSETP.GEU.AND P4, PT, R93, -126, PT ;  /* 0xc2fc00005d00780b */ /* 0x000fc80003f8e000 */
[----:B------:R-:W-:Y:S01]  /*6f00*/  F2FP.BF16.F32.PACK_AB R91, R132, R129 ;  /* 0x00000081845b723e */ /* 0x000fe200000010ff */
[----:B--2---:R-:W-:Y:S01]  /*6f10*/  FFMA R23, R99, R103, -R126 ;  /* 0x0000006763177223 */ /* 0x004fe2000000087e */
[----:B------:R-:W-:Y:S02]  /*6f20*/  FADD R129, R124, R129 ;  /* 0x000000817c817221 */ /* 0x000fe40000000000 */
[----:B------:R-:W-:Y:S02]  /*6f30*/  WARPGROUP.ARRIVE ;  /* 0x00000000000079c5 */ /* 0x000fe40000000000 */
[----:B------:R-:W-:-:S03]  /*6f40*/  FADD R132, R129, R132 ;  /* 0x0000008481847221 */ /* 0x000fc60000000000 */
[----:B------:R-:W-:Y:S01]  /*6f50*/  @!P4 FMUL R93, R93, 0.5 ;  /* 0x3f0000005d5dc820 */ /* 0x000fe20000400000 */
[----:B------:R-:W-:Y:S01]  /*6f60*/  HGMMA.64x128x16.F32.BF16 R24, R88, gdesc[UR4].tnspB, R24, gsb0 ;  /* 0x41e0000458187df0 */ /* 0x000fe20008001818 */
[----:B---3--:R-:W-:Y:S01]  /*6f70*/  @!P5 FMUL R131, R131, R131 ;  /* 0x000000838383d220 */ /* 0x008fe20000400000 */
[----:B------:R-:W-:Y:S01]  /*6f80*/  FSETP.GEU.AND P5, PT, R100, -126, PT ;  /* 0xc2fc00006400780b */ /* 0x000fe20003fae000 */
[----:B------:R-:W1:-:S12]  /*6f90*/  MUFU.EX2 R134, R93 ;  /* 0x0000005d00867308 */ /* 0x000e580000000800 */
[----:B------:R-:W-:-:S04]  /*6fa0*/  @!P5 FMUL R100, R100, 0.5 ;  /* 0x3f0000006464d820 */ /* 0x000fc80000400000 */
[----:B------:R-:W2:Y:S01]  /*6fb0*/  MUFU.EX2 R138, R100 ;  /* 0x00000064008a7308 */ /* 0x000ea20000000800 */
[----:B-1----:R-:W-:Y:S01]  /*6fc0*/  @!P4 FMUL R134, R134, R134 ;  /* 0x000000868686c220 */ /* 0x002fe20000400000 */
[----:B------:R-:W-:-:S13]  /*6fd0*/  FSETP.GEU.AND P4, PT, R95, -126, PT ;  /* 0xc2fc00005f00780b */ /* 0x000fda0003f8e000 */
[----:B------:R-:W-:Y:S01]  /*6fe0*/  @!P4 FMUL R95, R95, 0.5 ;  /* 0x3f0000005f5fc820 */ /* 0x000fe20000400000 */
[----:B--2---:R-:W-:Y:S01]  /*6ff0*/  @!P5 FMUL R138, R138, R138 ;  /* 0x0000008a8a8ad220 */ /* 0x004fe20000400000 */
[C---:B------:R-:W-:Y:S02]  /*7000*/  FSETP.GEU.AND P5, PT, R104.reuse, -126, PT ;  /* 0xc2fc00006800780b */ /* 0x040fe40003fae000 */
[----:B------:R-:W1:Y:S11]  /*7010*/  MUFU.EX2 R133, R95 ;  /* 0x0000005f00857308 */ /* 0x000e760000000800 */
[----:B------:R-:W-:Y:S01]  /*7020*/  @!P5 FMUL R104, R104, 0.5 ;  /* 0x3f0000006868d820 */ /* 0x000fe20000400000 */
[----:B-1----:R-:W-:Y:S01]  /*7030*/  @!P4 FMUL R133, R133, R133 ;  /* 0x000000858585c220 */ /* 0x002fe20000400000 */
[----:B------:R-:W-:-:S13]  /*7040*/  FSETP.GEU.AND P4, PT, R107, -126, PT ;  /* 0xc2fc00006b00780b */ /* 0x000fda0003f8e000 */
[----:B------:R-:W-:Y:S01]  /*7050*/  @!P4 FMUL R107, R107, 0.5 ;  /* 0x3f0000006b6bc820 */ /* 0x000fe20000400000 */
[----:B------:R-:W-:Y:S02]  /*7060*/  WARPGROUP.DEPBAR.LE gsb0, 0x0 ;  /* 0x00008000000079c5 */ /* 0x000fe40000010000 */
[----:B------:R-:W-:Y:S01]  /*7070*/  FFMA R91, R98, R103, -R128 ;  /* 0x00000067625b7223 */ /* 0x000fe20000000880 */
[----:B------:R-:W1:Y:S01]  /*7080*/  MUFU.EX2 R90, R97 ;  /* 0x00000061005a7308 */ /* 0x000e620000000800 */
[----:B------:R-:W-:Y:S01]  /*7090*/  VIADD R88, R22, 0x80 ;  /* 0x0000008016587836 */ /* 0x000fe20000000000 */
[----:B------:R-:W-:Y:S02]  /*70a0*/  MOV R89, 0x40000040 ;  /* 0x4000004000597802 */ /* 0x000fe40000000f00 */
[----:B------:R-:W-:Y:S02]  /*70b0*/  FSETP.GEU.AND P3, PT, R91, -126, PT ;  /* 0xc2fc00005b00780b */ /* 0x000fe40003f6e000 */
[----:B------:R-:W-:Y:S01]  /*70c0*/  R2UR UR6, R88 ;  /* 0x00000000580672ca */ /* 0x000fe200000e0000 */
[C---:B------:R-:W-:Y:S01]  /*70d0*/  VIADD R88, R22.reuse, 0x100 ;  /* 0x0000010016587836 */ /* 0x040fe20000000000 */
[----:B------:R-:W-:Y:S01]  /*70e0*/  R2UR UR7, R89 ;  /* 0x00000000590772ca */ /* 0x000fe200000e0000 */
[----:B------:R-:W-:Y:S01]  /*70f0*/  VIADD R22, R22, 0x180 ;  /* 0x0000018016167836 */ /* 0x000fe20000000000 */
[----:B------:R-:W-:-:S07]  /*7100*/  MOV R89, 0x40000040 ;  /* 0x4000004000597802 */ /* 0x000fce0000000f00 */
[----:B------:R-:W-:Y:S01]  /*7110*/  @!P3 FMUL R91, R91, 0.5 ;  /* 0x3f0000005b5bb820 */ /* 0x000fe20000400000 */
[----:B-1----:R-:W-:Y:S01]  /*7120*/  @!P6 FMUL R90, R90, R90 ;  /* 0x0000005a5a5ae220 */ /* 0x002fe20000400000 */
[----:B------:R-:W-:-:S04]  /*7130*/  FSETP.GEU.AND P6, PT, R101, -126, PT ;  /* 0xc2fc00006500780b */ /* 0x000fc80003fce000 */
[----:B------:R-:W1:Y:S01]  /*7140*/  MUFU.EX2 R91, R91 ;  /* 0x0000005b005b7308 */ /* 0x000e620000000800 */
[----:B------:R-:W-:Y:S01]  /*7150*/  F2FP.BF16.F32.PACK_AB R92, R90, R131 ;  /* 0x000000835a5c723e */ /* 0x000fe200000010ff */
[----:B------:R-:W-:-:S04]  /*7160*/  FADD R131, R130, R131 ;  /* 0x0000008382837221 */ /* 0x000fc80000000000 */
[----:B------:R-:W-:Y:S01]  /*7170*/  FADD R131, R131, R90 ;  /* 0x0000005a83837221 */ /* 0x000fe20000000000 */
[----:B------:R-:W-:Y:S02]  /*7180*/  SEL R90, R8, RZ, P2 ;  /* 0x000000ff085a7207 */ /* 0x000fe40001000000 */
[----:B------:R-:W-:-:S03]  /*7190*/  @!P6 FMUL R101, R101, 0.5 ;  /* 0x3f0000006565e820 */ /* 0x000fc60000400000 */
[----:B------:R-:W-:Y:S01]  /*71a0*/  IMAD R8, R90, 0x8, R19 ;  /* 0x000000085a087824 */ /* 0x000fe200078e0213 */
[----:B------:R-:W2:Y:S01]  /*71b0*/  MUFU.EX2 R135, R101 ;  /* 0x0000006500877308 */ /* 0x000ea20000000800 */
[----:B-1----:R-:W-:Y:S01]  /*71c0*/  @!P3 FMUL R91, R91, R91 ;  /* 0x0000005b5b5bb220 */ /* 0x002fe20000400000 */
[----:B------:R-:W-:Y:S02]  /*71d0*/  FSETP.GEU.AND P3, PT, R102, -126, PT ;  /* 0xc2fc00006600780b */ /* 0x000fe40003f6e000 */
[----:B------:R-:W-:Y:S02]  /*71e0*/  PRMT R8, RZ, 0x654, R8 ;  /* 0x00000654ff087816 */ /* 0x000fe40000000008 */
[----:B------:R-:W-:Y:S01]  /*71f0*/  F2FP.BF16.F32.PACK_AB R93, R134, R91 ;  /* 0x0000005b865d723e */ /* 0x000fe200000010ff */
[----:B------:R-:W-:-:S04]  /*7200*/  FADD R91, R132, R91 ;  /* 0x0000005b845b7221 */ /* 0x000fc80000000000 */
[----:B------:R-:W-:Y:S01]  /*7210*/  FADD R91, R91, R134 ;  /* 0x000000865b5b7221 */ /* 0x000fe20000000000 */
[----:B--2---:R-:W-:-:S03]  /*7220*/  @!P6 FMUL R135, R135, R135 ;  /* 0x000000878787e220 */ /* 0x004fc60000400000 */
[----:B------:R-:W-:Y:S01]  /*7230*/  @!P3 FMUL R102, R102, 0.5 ;  /* 0x3f0000006666b820 */ /* 0x000fe20000400000 */
[----:B------:R-:W-:-:S03]  /*7240*/  FSETP.GEU.AND P6, PT, R105, -126, PT ;  /* 0xc2fc00006900780b */ /* 0x000fc60003fce000 */
[----:B------:R-:W1:Y:S01]  /*7250*/  MUFU.EX2 R136, R102 ;  /* 0x0000006600887308 */ /* 0x000e620000000800 */
[----:B------:R-:W-:Y:S01]  /*7260*/  F2FP.BF16.F32.PACK_AB R94, R135, R138 ;  /* 0x0000008a875e723e */ /* 0x000fe200000010ff */
[----:B------:R-:W-:-:S04]  /*7270*/  FADD R138, R131, R138 ;  /* 0x0000008a838a7221 */ /* 0x000fc80000000000 */
[----:B------:R-:W-:-:S04]  /*7280*/  FADD R135, R138, R135 ;  /* 0x000000878a877221 */ /* 0x000fc80000000000 */
[----:B------:R-:W-:Y:S01]  /*7290*/  @!P6 FMUL R105, R105, 0.5 ;  /* 0x3f0000006969e820 */ /* 0x000fe20000400000 */
[----:B-1----:R-:W-:-:S05]  /*72a0*/  @!P3 FMUL R136, R136, R136 ;  /* 0x000000888888b220 */ /* 0x002fca0000400000 */
[----:B------:R-:W-:Y:S01]  /*72b0*/  F2FP.BF16.F32.PACK_AB R95, R133, R136 ;  /* 0x00000088855f723e */ /* 0x000fe200000010ff */
[----:B------:R-:W-:-:S03]  /*72c0*/  FADD R136, R91, R136 ;  /* 0x000000885b887221 */ /* 0x000fc60000000000 */
[----:B------:R-:W-:Y:S01]  /*72d0*/  WARPGROUP.ARRIVE ;  /* 0x00000000000079c5 */ /* 0x000fe20000000000 */
[----:B------:R-:W-:-:S05]  /*72e0*/  FADD R136, R136, R133 ;  /* 0x0000008588887221 */ /* 0x000fca0000000000 */
[----:B------:R-:W-:Y:S01]  /*72f0*/  HGMMA.64x128x16.F32.BF16 R24, R92, gdesc[UR4].tnspB, R24, gsb0 ;  /* 0x41e000045c187df0 */ /* 0x000fe20008001818 */
[----:B------:R-:W-:Y:S02]  /*7300*/  R2UR UR6, R88 ;  /* 0x00000000580672ca */ /* 0x000fe400000e0000 */
[----:B------:R-:W-:Y:S01]  /*7310*/  R2UR UR7, R89 ;  /* 0x00000000590772ca */ /* 0x000fe200000e0000 */
[----:B------:R-:W-:Y:S02]  /*7320*/  WARPGROUP.DEPBAR.LE gsb0, 0x0 ;  /* 0x00008000000079c5 */ /* 0x000fe40000010000 */
[----:B------:R-:W-:Y:S01]  /*7330*/  FFMA R95, R106, R103, -R128 ;  /* 0x000000676a5f7223 */ /* 0x000fe20000000880 */
[----:B------:R-:W1:Y:S04]  /*7340*/  MUFU.EX2 R92, R104 ;  /* 0x00000068005c7308 */ /* 0x000e680000000800 */
[----:B------:R-:W-:-:S04]  /*7350*/  FSETP.GEU.AND P3, PT, R95, -126, PT ;  /* 0xc2fc00005f00780b */ /* 0x000fc80003f6e000 */
[----:B------:R-:W2:Y:S08]  /*7360*/  MUFU.EX2 R93, R105 ;  /* 0x00000069005d7308 */ /* 0x000eb00000000800 */
[----:B------:R-:W3:Y:S01]  /*7370*/  MUFU.EX2 R94, R107 ;  /* 0x0000006b005e7308 */ /* 0x000ee20000000800 */
[----:B------:R-:W-:Y:S01]  /*7380*/  @!P3 FMUL R95, R95, 0.5 ;  /* 0x3f0000005f5fb820 */ /* 0x000fe20000400000 */
[----:B-1----:R-:W-:Y:S01]  /*7390*/  @!P5 FMUL R92, R92, R92 ;  /* 0x0000005c5c5cd220 */ /* 0x002fe20000400000 */
[----:B------:R-:W-:-:S05]  /*73a0*/  FSETP.GEU.AND P5, PT, R108, -126, PT ;  /* 0xc2fc00006c00780b */ /* 0x000fca0003fae000 */
[----:B------:R-:W1:Y:S01]  /*73b0*/  MUFU.EX2 R95, R95 ;  /* 0x0000005f005f7308 */ /* 0x000e620000000800 */
[----:B--2---:R-:W-:Y:S01]  /*73c0*/  @!P6 FMUL R93, R93, R93 ;  /* 0x0000005d5d5de220 */ /* 0x004fe20000400000 */
[----:B------:R-:W-:-:S06]  /*73d0*/  FSETP.GEU.AND P6, PT, R96, -126, PT ;  /* 0xc2fc00006000780b */ /* 0x000fcc0003fce000 */
[----:B------:R-:W-:Y:S01]  /*73e0*/  @!P5 FMUL R108, R108, 0.5 ;  /* 0x3f0000006c6cd820 */ /* 0x000fe20000400000 */
[----:B---3--:R-:W-:Y:S01]  /*73f0*/  @!P4 FMUL R94, R94, R94 ;  /* 0x0000005e5e5ec220 */ /* 0x008fe20000400000 */
[----:B------:R-:W-:Y:S02]  /*7400*/  FSETP.GEU.AND P4, PT, R111, -126, PT ;  /* 0xc2fc00006f00780b */ /* 0x000fe40003f8e000 */
[----:B------:R-:W2:Y:S03]  /*7410*/  MUFU.EX2 R105, R108 ;  /* 0x0000006c00697308 */ /* 0x000ea60000000800 */
[----:B------:R-:W-:Y:S01]  /*7420*/  @!P6 FMUL R96, R96, 0.5 ;  /* 0x3f0000006060e820 */ /* 0x000fe20000400000 */
[----:B-1----:R-:W-:Y:S01]  /*7430*/  @!P3 FMUL R95, R95, R95 ;  /* 0x0000005f5f5fb220 */ /* 0x002fe20000400000 */
[----:B------:R-:W-:-:S03]  /*7440*/  FSETP.GEU.AND P3, PT, R110, -126, PT ;  /* 0xc2fc00006e00780b */ /* 0x000fc60003f6e000 */
[----:B------:R1:W3:Y:S01]  /*7450*/  MUFU.EX2 R104, R96 ;  /* 0x0000006000687308 */ /* 0x0002e20000000800 */
[----:B------:R-:W-:Y:S02]  /*7460*/  F2FP.BF16.F32.PACK_AB R97, R94, R95 ;  /* 0x0000005f5e61723e */ /* 0x000fe400000010ff */
[----:B------:R-:W-:Y:S01]  /*7470*/  @!P4 FMUL R111, R111, 0.5 ;  /* 0x3f0000006f6fc820 */ /* 0x000fe20000400000 */
[----:B------:R-:W-:-:S04]  /*7480*/  FADD R95, R136, R95 ;  /* 0x0000005f885f7221 */ /* 0x000fc80000000000 */
[----:B------:R-:W4:Y:S01]  /*7490*/  MUFU.EX2 R106, R111 ;  /* 0x0000006f006a7308 */ /* 0x000f220000000800 */
[----:B--2---:R-:W-:Y:S01]  /*74a0*/  @!P5 FMUL R105, R105, R105 ;  /* 0x000000696969d220 */ /* 0x004fe20000400000 */
[----:B-1----:R-:W-:Y:S01]  /*74b0*/  F2FP.BF16.F32.PACK_AB R96, R93, R92 ;  /* 0x0000005c5d60723e */ /* 0x002fe200000010ff */
[----:B------:R-:W-:Y:S01]  /*74c0*/  @!P3 FMUL R110, R110, 0.5 ;  /* 0x3f0000006e6eb820 */ /* 0x000fe20000400000 */
[----:B------:R-:W-:Y:S01]  /*74d0*/  FSETP.GEU.AND P5, PT, R23, -126, PT ;  /* 0xc2fc00001700780b */ /* 0x000fe20003fae000 */
[----:B------:R-:W-:Y:S01]  /*74e0*/  FADD R92, R135, R92 ;  /* 0x0000005c875c7221 */ /* 0x000fe20000000000 */
[----:B------:R-:W-:Y:S02]  /*74f0*/  FADD R94, R95, R94 ;  /* 0x0000005e5f5e7221 */ /* 0x000fe40000000000 */
[----:B------:R-:W1:Y:S01]  /*7500*/  MUFU.EX2 R107, R110 ;  /* 0x0000006e006b7308 */ /* 0x000e620000000800 */
[----:B---3--:R-:W-:Y:S01]  /*7510*/  @!P6 FMUL R104, R104, R104 ;  /* 0x000000686868e220 */ /* 0x008fe20000400000 */
[----:B------:R-:W-:Y:S01]  /*7520*/  FSETP.GEU.AND P6, PT, R113, -126, PT ;  /* 0xc2fc00007100780b */ /* 0x000fe20003fce000 */
[----:B------:R-:W-:-:S03]  /*7530*/  FADD R92, R92, R93 ;  /* 0x0000005d5c5c7221 */ /* 0x000fc60000000000 */
[----:B------:R-:W-:Y:S01]  /*7540*/  F2FP.BF16.F32.PACK_AB R98, R104, R105 ;  /* 0x000000696862723e */ /* 0x000fe200000010ff */
[----:B------:R-:W-:Y:S01]  /*7550*/  FADD R105, R92, R105 ;  /* 0x000000695c697221 */ /* 0x000fe20000000000 */
[----:B----4-:R-:W-:Y:S01]  /*7560*/  @!P4 FMUL R106, R106, R106 ;  /* 0x0000006a6a6ac220 */ /* 0x010fe20000400000 */
[----:B------:R-:W-:Y:S01]  /*7570*/  FSETP.GEU.AND P4, PT, R115, -126, PT ;  /* 0xc2fc00007300780b */ /* 0x000fe20003f8e000 */
[----:B------:R-:W-:Y:S01]  /*7580*/  @!P5 FMUL R23, R23, 0.5 ;  /* 0x3f0000001717d820 */ /* 0x000fe20000400000 */
[----:B------:R-:W-:-:S04]  /*7590*/  FADD R104, R105, R104 ;  /* 0x0000006869687221 */ /* 0x000fc80000000000 */
[----:B------:R-:W-:Y:S01]  /*75a0*/  @!P6 FMUL R113, R113, 0.5 ;  /* 0x3f0000007171e820 */ /* 0x000fe20000400000 */
[----:B------:R2:W3:Y:S01]  /*75b0*/  MUFU.EX2 R89, R23 ;  /* 0x0000001700597308 */ /* 0x0004e20000000800 */
[----:B-1----:R-:W-:-:S05]  /*75c0*/  @!P3 FMUL R107, R107, R107 ;  /* 0x0000006b6b6bb220 */ /* 0x002fca0000400000 */
[----:B------:R-:W-:Y:S01]  /*75d0*/  F2FP.BF16.F32.PACK_AB R99, R106, R107 ;  /* 0x0000006b6a63723e */ /* 0x000fe200000010ff */
[----:B------:R-:W-:Y:S01]  /*75e0*/  @!P4 FMUL R115, R115, 0.5 ;  /* 0x3f0000007373c820 */ /* 0x000fe20000400000 */
[----:B------:R-:W1:Y:S01]  /*75f0*/  MUFU.EX2 R88, R113 ;  /* 0x0000007100587308 */ /* 0x000e620000000800 */
[----:B--2---:R-:W-:Y:S01]  /*7600*/  MOV R23, 0x40000040 ;  /* 0x4000004000177802 */ /* 0x004fe20000000f00 */
[----:B------:R-:W-:Y:S01]  /*7610*/  WARPGROUP.ARRIVE ;  /* 0x00000000000079c5 */ /* 0x000fe20000000000 */
[----:B------:R-:W-:-:S04]  /*7620*/  FADD R107, R94, R107 ;  /* 0x0000006b5e6b7221 */ /* 0x000fc80000000000 */
[----:B------:R-:W-:Y:S01]  /*7630*/  FADD R107, R107, R106 ;  /* 0x0000006a6b6b7221 */ /* 0x000fe20000000000 */
[----:B------:R-:W-:Y:S01]  /*7640*/  HGMMA.64x128x16.F32.BF16 R24, R96, gdesc[UR4].tnspB, R24, gsb0 ;  /* 0x41e0000460187df0 */ /* 0x000fe20008001818 */
[----:B---3--:R-:W-:Y:S01]  /*7650*/  @!P5 FMUL R89, R89, R89 ;  /* 0x000000595959d220 */ /* 0x008fe20000400000 */
[----:B------:R-:W-:Y:S02]  /*7660*/  FSETP.GEU.AND P5, PT, R116, -126, PT ;  /* 0xc2fc00007400780b */ /* 0x000fe40003fae000 */
[----:B------:R-:W-:Y:S02]  /*7670*/  R2UR UR6, R22 ;  /* 0x00000000160672ca */ /* 0x000fe400000e0000 */
[----:B------:R-:W-:Y:S01]  /*7680*/  R2UR UR7, R23 ;  /* 0x00000000170772ca */ /* 0x000fe200000e0000 */
[----:B-1----:R-:W-:Y:S01]  /*7690*/  @!P6 FMUL R88, R88, R88 ;  /* 0x000000585858e220 */ /* 0x002fe20000400000 */
[----:B------:R-:W-:-:S04]  /*76a0*/  FSETP.GEU.AND P6, PT, R117, -126, PT ;  /* 0xc2fc00007500780b */ /* 0x000fc80003fce000 */
[----:B------:R-:W-:-:S03]  /*76b0*/  F2FP.BF16.F32.PACK_AB R100, R88, R89 ;  /* 0x000000595864723e */ /* 0x000fc600000010ff */
[----:B------:R-:W-:Y:S01]  /*76c0*/  @!P5 FMUL R116, R116, 0.5 ;  /* 0x3f0000007474d820 */ /* 0x000fe20000400000 */
[----:B------:R-:W-:-:S04]  /*76d0*/  FADD R89, R104, R89 ;  /* 0x0000005968597221 */ /* 0x000fc80000000000 */
[----:B------:R-:W-:Y:S01]  /*76e0*/  FADD R89, R89, R88 ;  /* 0x0000005859597221 */ /* 0x000fe20000000000 */
[----:B------:R-:W1:Y:S01]  /*76f0*/  MUFU.EX2 R116, R116 ;  /* 0x0000007400747308 */ /* 0x000e620000000800 */
[----:B------:R-:W-:Y:S01]  /*7700*/  @!P6 FMUL R117, R117, 0.5 ;  /* 0x3f0000007575e820 */ /* 0x000fe20000400000 */
[----:B-1----:R-:W-:-:S04]  /*7710*/  @!P5 FMUL R116, R116, R116 ;  /* 0x000000747474d220 */ /* 0x002fc80000400000 */
[----:B------:R-:W-:Y:S01]  /*7720*/  FADD R89, R89, R116 ;  /* 0x0000007459597221 */ /* 0x000fe20000000000 */
[----:B------:R-:W-:Y:S02]  /*7730*/  WARPGROUP.DEPBAR.LE gsb0, 0x0 ;  /* 0x00008000000079c5 */ /* 0x000fe40000010000 */
[-CC-:B------:R-:W-:Y:S01]  /*7740*/  FFMA R96, R114, R103.reuse, -R128.reuse ;  /* 0x0000006772607223 */ /* 0x180fe20000000880 */
[----:B------:R-:W1:Y:S01]  /*7750*/  MUFU.EX2 R97, R115 ;  /* 0x0000007300617308 */ /* 0x000e620000000800 */
[----:B------:R-:W-:-:S03]  /*7760*/  FFMA R103, R119, R103, -R128 ;  /* 0x0000006777677223 */ /* 0x000fc60000000880 */
[----:B------:R-:W-:-:S04]  /*7770*/  FSETP.GEU.AND P3, PT, R96, -126, PT ;  /* 0xc2fc00006000780b */ /* 0x000fc80003f6e000 */
[----:B------:R-:W2:Y:S09]  /*7780*/  MUFU.EX2 R98, R117 ;  /* 0x0000007500627308 */ /* 0x000eb20000000800 */
[----:B------:R-:W-:Y:S01]  /*7790*/  @!P3 FMUL R96, R96, 0.5 ;  /* 0x3f0000006060b820 */ /* 0x000fe20000400000 */
[----:B-1----:R-:W-:Y:S01]  /*77a0*/  @!P4 FMUL R97, R97, R97 ;  /* 0x000000616161c220 */ /* 0x002fe20000400000 */
[----:B------:R-:W-:-:S04]  /*77b0*/  FSETP.GEU.AND P4, PT, R103, -126, PT ;  /* 0xc2fc00006700780b */ /* 0x000fc80003f8e000 */
[----:B------:R-:W1:Y:S01]  /*77c0*/  MUFU.EX2 R96, R96 ;  /* 0x0000006000607308 */ /* 0x000e620000000800 */
[----:B--2---:R-:W-:-:S04]  /*77d0*/  @!P6 FMUL R98, R98, R98 ;  /* 0x000000626262e220 */ /* 0x004fc80000400000 */
[----:B------:R-:W-:Y:S01]  /*77e0*/  FADD R14, R89, R98 ;  /* 0x00000062590e7221 */ /* 0x000fe20000000000 */
[----:B------:R-:W-:-:S03]  /*77f0*/  F2FP.BF16.F32.PACK_AB R102, R98, R116 ;  /* 0x000000746266723e */ /* 0x000fc600000010ff */
[----:B------:R-:W-:-:S04]  /*7800*/  @!P4 FMUL R103, R103, 0.5 ;  /* 0x3f0000006767c820 */ /* 0x000fc80000400000 */
[----:B------:R-:W2:Y:S01]  /*7810*/  MUFU.EX2 R108, R103 ;  /* 0x00000067006c7308 */ /* 0x000ea20000000800 */
[----:B-1----:R-:W-:Y:S01]  /*7820*/  @!P3 FMUL R96, R96, R96 ;  /* 0x000000606060b220 */ /* 0x002fe20000400000 */
[----:B------:R-:W-:-:S04]  /*7830*/  FSETP.GEU.AND P3, PT, R118, -126, PT ;  /* 0xc2fc00007600780b */ /* 0x000fc80003f6e000 */
[----:B------:R-:W-:Y:S01]  /*7840*/  F2FP.BF16.F32.PACK_AB R101, R97, R96 ;  /* 0x000000606165723e */ /* 0x000fe200000010ff */
[----:B------:R-:W-:-:S04]  /*7850*/  FADD R96, R107, R96 ;  /* 0x000000606b607221 */ /* 0x000fc80000000000 */
[----:B------:R-:W-:Y:S01]  /*7860*/  FADD R96, R96, R97 ;  /* 0x0000006160607221 */ /* 0x000fe20000000000 */
[----:B--2---:R-:W-:-:S03]  /*7870*/  @!P4 FMUL R108, R108, R108 ;  /* 0x0000006c6c6cc220 */ /* 0x004fc60000400000 */
[----:B------:R-:W-:-:S04]  /*7880*/  @!P3 FMUL R118, R118, 0.5 ;  /* 0x3f0000007676b820 */ /* 0x000fc80000400000 */
[----:B------:R-:W1:Y:S02]  /*7890*/  MUFU.EX2 R99, R118 ;  /* 0x0000007600637308 */ /* 0x000e640000000800 */
[----:B-1----:R-:W-:-:S04]  /*78a0*/  @!P3 FMUL R99, R99, R99 ;  /* 0x000000636363b220 */ /* 0x002fc80000400000 */
[----:B------:R-:W-:Y:S01]  /*78b0*/  FADD R96, R96, R99 ;  /* 0x0000006360607221 */ /* 0x000fe20000000000 */
[----:B------:R-:W-:-:S03]  /*78c0*/  F2FP.BF16.F32.PACK_AB R103, R108, R99 ;  /* 0x000000636c67723e */ /* 0x000fc600000010ff */
[----:B------:R-:W-:Y:S01]  /*78d0*/  FADD R15, R96, R108 ;  /* 0x0000006c600f7221 */ /* 0x000fe20000000000 */
[----:B------:R-:W-:-:S06]  /*78e0*/  WARPGROUP.ARRIVE ;  /* 0x00000000000079c5 */ /* 0x000fcc0000000000 */
[----:B------:R-:W-:Y:S03]  /*78f0*/  HGMMA.64x128x16.F32.BF16 R24, R100, gdesc[UR4].tnspB, R24, gsb0 ;  /* 0x41e0000464187df0 */ /* 0x000fe60008001818 */
[----:B------:R-:W-:Y:S02]  /*7900*/  WARPGROUP.DEPBAR.LE gsb0, 0x0 ;  /* 0x00008000000079c5 */ /* 0x000fe40000010000 */
[----:B------:R1:W-:Y:S01]  /*7910*/  SYNCS.ARRIVE.TRANS64.RED.A1T0 RZ, [R8+URZ], RZ ;  /* 0x000000ff08ff79a7 */ /* 0x0003e2000810043f */
[----:B------:R-:W-:Y:S05]  /*7920*/  @P1 BRA `(.L_x_46) ;  /* 0x0000000000c01947 */ /* 0x000fea0003800000 */
[----:B------:R-:W-:Y:S01]  /*7930*/  ISETP.LT.OR P1, PT, R9, 0x1, !P0 ;  /* 0x000000010900780c */ /* 0x000fe20004721670 */
[----:B------:R-:W-:-:S12]  /*7940*/  BSSY B0, `(.L_x_47) ;  /* 0x000002d000007945 */ /* 0x000fd80003800000 */
[----:B------:R-:W-:Y:S05]  /*7950*/  @P1 BRA `(.L_x_48) ;  /* 0x0000000000ac1947 */ /* 0x000fea0003800000 */
[----:B------:R-:W-:Y:S02]  /*7960*/  ISETP.NE.AND P2, PT, R0, RZ, PT ;  /* 0x000000ff0000720c */ /* 0x000fe40003f45270 */
[----:B-1----:R-:W-:Y:S02]  /*7970*/  LEA R8, R7, R2, 0x3 ;  /* 0x0000000207087211 */ /* 0x002fe400078e18ff */
[----:B------:R-:W-:-:S09]  /*7980*/  SHF.L.U32 R23, R6, 0x1f, RZ ;  /* 0x0000001f06177819 */ /* 0x000fd200000006ff */
.L_x_49:
        /* <DEDUP_REMOVED lines=10> */
.L_x_50:
        /* <DEDUP_REMOVED lines=18> */
[----:B------:R-:W-:Y:S01]  /*7b50*/  IADD3 R10, R10, 0x1, RZ ;  /* 0x000000010a0a7810 */ /* 0x000fe20007ffe0ff */
[----:B------:R-:W-:Y:S01]  /*7b60*/  UIADD3 UR16, UR8, 0x4000, URZ ;  /* 0x0000400008107890 */ /* 0x000fe2000fffe03f */
[----:B-12---:R-:W-:Y:S01]  /*7b70*/  SEL R23, RZ, 0x1, P1 ;  /* 0x00000001ff177807 */ /* 0x006fe20000800000 */
        /* <DEDUP_REMOVED lines=8> */
[----:B--2---:R-:W-:Y:S01]  /*7c00*/  NOP ;  /* 0x0000000000007918 */ /* 0x004fe20000000000 */
.L_x_48:
[----:B------:R-:W-:Y:S05]  /*7c10*/  BSYNC B0 ;  /* 0x0000000000007941 */ /* 0x000fea0003800000 */
.L_x_47:
[----:B------:R-:W-:-:S07]  /*7c20*/  VIADD R9, R9, 0xffffffff ;  /* 0xffffffff09097836 */ /* 0x000fce0000000000 */
.L_x_46:
[----:B------:R-:W-:Y:S01]  /*7c30*/  ISETP.GT.AND P3, PT, R120, 0x1, PT ;  /* 0x000000017800780c */ /* 0x000fe20003f64270 */
[----:B-1----:R-:W-:Y:S01]  /*7c40*/  VIADD R8, R90, 0x1 ;  /* 0x000000015a087836 */ /* 0x002fe20000000000 */
[----:B------:R-:W-:Y:S01]  /*7c50*/  IADD3 R21, R21, 0x1, RZ ;  /* 0x0000000115157810 */ /* 0x000fe20007ffe0ff */
[----:B------:R-:W-:Y:S01]  /*7c60*/  VIADD R17, R17, 0x40 ;  /* 0x0000004011117836 */ /* 0x000fe20000000000 */
[----:B------:R-:W-:Y:S02]  /*7c70*/  IADD3 R120, R120, -0x1, RZ ;  /* 0xffffffff78787810 */ /* 0x000fe40007ffe0ff */
[----:B------:R-:W-:Y:S02]  /*7c80*/  ISETP.NE.AND P1, PT, R21, 0x4, PT ;  /* 0x000000041500780c */ /* 0x000fe40003f25270 */
[----:B------:R-:W-:Y:S02]  /*7c90*/  ISETP.NE.AND P2, PT, R8, 0x4, PT ;  /* 0x000000040800780c */ /* 0x000fe40003f45270 */
[----:B------:R-:W-:-:S02]  /*7ca0*/  SEL R22, RZ, 0x1, P1 ;  /* 0x00000001ff167807 */ /* 0x000fc40000800000 */
[----:B------:R-:W-:Y:S02]  /*7cb0*/  MOV R122, R18 ;  /* 0x00000012007a7202 */ /* 0x000fe40000000f00 */
[----:B------:R-:W-:Y:S01]  /*7cc0*/  LOP3.LUT R5, R5, R22, RZ, 0x3c, !PT ;  /* 0x0000001605057212 */ /* 0x000fe200078e3cff */
[----:B------:R-:W-:Y:S01]  /*7cd0*/  IMAD.MOV.U32 R22, RZ, RZ, R20 ;  /* 0x000000ffff167224 */ /* 0x000fe200078e0014 */
[----:B------:R-:W-:Y:S02]  /*7ce0*/  SEL R21, R21, RZ, P1 ;  /* 0x000000ff15157207 */ /* 0x000fe40000800000 */
[----:B------:R-:W-:Y:S01]  /*7cf0*/  SEL R8, R8, RZ, P2 ;  /* 0x000000ff08087207 */ /* 0x000fe20001000000 */
[----:B------:R-:W-:Y:S06]  /*7d00*/  @P3 BRA `(.L_x_51) ;  /* 0xffffffd800003947 */ /* 0x000fec000383ffff */
.L_x_37:
[----:B------:R-:W-:Y:S05]  /*7d10*/  WARPSYNC.ALL ;  /* 0x0000000000007948 */ /* 0x000fea0003800000 */
[----:B------:R-:W2:Y:S01]  /*7d20*/  SHFL.BFLY PT, R3, R14, 0x1, 0x1f ;  /* 0x0c201f000e037f89 */ /* 0x000ea200000e0000 */
[----:B------:R-:W-:Y:S01]  /*7d30*/  BSSY B0, `(.L_x_52) ;  /* 0x0000022000007945 */ /* 0x000fe20003800000 */
[----:B------:R-:W-:Y:S02]  /*7d40*/  IMAD.MOV.U32 R9, RZ, RZ, 0x3f800000 ;  /* 0x3f800000ff097424 */ /* 0x000fe400078e00ff */
[----:B------:R-:W3:Y:S01]  /*7d50*/  SHFL.BFLY PT, R0, R15, 0x1, 0x1f ;  /* 0x0c201f000f007f89 */ /* 0x000ee200000e0000 */
[----:B------:R-:W-:-:S02]  /*7d60*/  IMAD.MOV.U32 R5, RZ, RZ, 0x7f800000 ;  /* 0x7f800000ff057424 */ /* 0x000fc400078e00ff */
[----:B--2---:R-:W-:Y:S01]  /*7d70*/  FADD R3, R3, R14 ;  /* 0x0000000e03037221 */ /* 0x004fe20000000000 */
[----:B---3--:R-:W-:-:S04]  /*7d80*/  FADD R17, R0, R15 ;  /* 0x0000000f00117221 */ /* 0x008fc80000000000 */
[----:B------:R-:W2:Y:S01]  /*7d90*/  SHFL.BFLY PT, R4, R3, 0x2, 0x1f ;  /* 0x0c401f0003047f89 */ /* 0x000ea200000e0000 */
[----:B------:R-:W-:-:S03]  /*7da0*/  MOV R0, 0x3f800000 ;  /* 0x3f80000000007802 */ /* 0x000fc60000000f00 */
[----:B-1----:R-:W1:Y:S01]  /*7db0*/  SHFL.BFLY PT, R22, R17, 0x2, 0x1f ;  /* 0x0c401f0011167f89 */ /* 0x002e6200000e0000 */
[C---:B--2---:R-:W-:Y:S01]  /*7dc0*/  FSETP.NE.AND P0, PT, R3.reuse, -R4, PT ;  /* 0x800000040300720b */ /* 0x044fe20003f05000 */
[----:B------:R-:W-:Y:S01]  /*7dd0*/  FADD R3, R3, R4 ;  /* 0x0000000403037221 */ /* 0x000fe20000000000 */
[----:B------:R-:W-:Y:S01]  /*7de0*/  MOV R4, 0x7f800000 ;  /* 0x7f80000000047802 */ /* 0x000fe20000000f00 */
[----:B-1----:R-:W-:-:S10]  /*7df0*/  FADD R8, R17, R22 ;  /* 0x0000001611087221 */ /* 0x002fd40000000000 */
[----:B------:R-:W-:Y:S05]  /*7e00*/  @!P0 BRA `(.L_x_53) ;  /* 0x0000000000508947 */ /* 0x000fea0003800000 */
[----:B------:R-:W-:Y:S01]  /*7e10*/  IADD3 R0, R3, 0x1800000, RZ ;  /* 0x0180000003007810 */ /* 0x000fe20007ffe0ff */
[----:B------:R-:W-:Y:S03]  /*7e20*/  BSSY B1, `(.L_x_54) ;  /* 0x000000b000017945 */ /* 0x000fe60003800000 */
[----:B------:R-:W-:-:S04]  /*7e30*/  LOP3.LUT R0, R0, 0x7f800000, RZ, 0xc0, !PT ;  /* 0x7f80000000007812 */ /* 0x000fc800078ec0ff */
[----:B------:R-:W-:-:S13]  /*7e40*/  ISETP.GT.U32.AND P0, PT, R0, 0x1ffffff, PT ;  /* 0x01ffffff0000780c */ /* 0x000fda0003f04070 */
[----:B------:R-:W-:Y:S05]  /*7e50*/  @P0 BRA `(.L_x_55) ;  /* 0x00000000000c0947 */ /* 0x000fea0003800000 */
[----:B------:R-:W-:-:S07]  /*7e60*/  MOV R14, 0x7e80 ;  /* 0x00007e80000e7802 */ /* 0x000fce0000000f00 */
[----:B------:R-:W-:Y:S05]  /*7e70*/  CALL.REL.NOINC `($__internal_0_$__cuda_sm20_rcp_rn_f32_slowpath) ;  /* 0x0000001800507944 */ /* 0x000fea0003c00000 */
[----:B------:R-:W-:Y:S05]  /*7e80*/  BRA `(.L_x_56) ;  /* 0x0000000000107947 */ /* 0x000fea0003800000 */
.L_x_55:
[----:B------:R-:W1:Y:S02]  /*7e90*/  MUFU.RCP R0, R3 ;  /* 0x0000000300007308 */ /* 0x000e640000001000 */
[----:B-1----:R-:W-:-:S04]  /*7ea0*/  FFMA R5, R3, R0, -1 ;  /* 0xbf80000003057423 */ /* 0x002fc80000000000 */
[----:B------:R-:W-:-:S04]  /*7eb0*/  FADD.FTZ R5, -R5, -RZ ;  /* 0x800000ff05057221 */ /* 0x000fc80000010100 */
[----:B------:R-:W-:-:S07]  /*7ec0*/  FFMA R0, R0, R5, R0 ;  /* 0x0000000500007223 */ /* 0x000fce0000000000 */
.L_x_56:
[----:B------:R-:W-:Y:S05]  /*7ed0*/  BSYNC B1 ;  /* 0x0000000000017941 */ /* 0x000fea0003800000 */
.L_x_54:
[----:B------:R-:W-:Y:S01]  /*7ee0*/  FSETP.GEU.AND P0, PT, |R3|, 1.175494350822287508e-38, PT ;  /* 0x008000000300780b */ /* 0x000fe20003f0e200 */
[----:B------:R-:W-:-:S12]  /*7ef0*/  ULDC UR6, c[0x0][0x600] ;  /* 0x0001800000067ab9 */ /* 0x000fd80000000800 */
[----:B------:R-:W-:-:S04]  /*7f00*/  @!P0 FMUL R3, R3, 16777216 ;  /* 0x4b80000003038820 */ /* 0x000fc80000400000 */
[----:B------:R-:W1:Y:S02]  /*7f10*/  MUFU.LG2 R5, R3 ;  /* 0x0000000300057308 */ /* 0x000e640000000c00 */
[----:B-1----:R-:W-:-:S04]  /*7f20*/  @!P0 FADD R5, R5, -24 ;  /* 0xc1c0000005058421 */ /* 0x002fc80000000000 */
[----:B------:R-:W-:-:S04]  /*7f30*/  FMUL R5, R5, 0.69314718246459960938 ;  /* 0x3f31721805057820 */ /* 0x000fc80000400000 */
[----:B------:R-:W-:-:S07]  /*7f40*/  FFMA R5, R18, UR6, R5 ;  /* 0x0000000612057c23 */ /* 0x000fce0008000005 */
.L_x_53:
[----:B------:R-:W-:Y:S05]  /*7f50*/  BSYNC B0 ;  /* 0x0000000000007941 */ /* 0x000fea0003800000 */
.L_x_52:
[----:B------:R-:W-:Y:S01]  /*7f60*/  FSETP.NE.AND P0, PT, R17, -R22, PT ;  /* 0x800000161100720b */ /* 0x000fe20003f05000 */
[----:B------:R-:W-:Y:S01]  /*7f70*/  ULDC UR4, c[0x0][0x608] ;  /* 0x0001820000047ab9 */ /* 0x000fe20000000800 */
[----:B------:R-:W-:Y:S01]  /*7f80*/  BSSY B0, `(.L_x_57) ;  /* 0x0000039000007945 */ /* 0x000fe20003800000 */
[----:B------:R-:W-:-:S04]  /*7f90*/  FMUL R0, R0, UR4 ;  /* 0x0000000400007c20 */ /* 0x000fc80008400000 */
        /* <DEDUP_REMOVED lines=32> */
[----:B------:R-:W-:Y:S06]  /*81a0*/  @!P0 BRA `(.L_x_58) ;  /* 0x0000000000588947 */ /* 0x000fec0003800000 */
[----:B------:R-:W-:Y:S01]  /*81b0*/  VIADD R0, R8, 0x1800000 ;  /* 0x0180000008007836 */ /* 0x000fe20000000000 */
[----:B------:R-:W-:Y:S04]  /*81c0*/  BSSY B1, `(.L_x_59) ;  /* 0x000000d000017945 */ /* 0x000fe80003800000 */
[----:B------:R-:W-:-:S04]  /*81d0*/  LOP3.LUT R0, R0, 0x7f800000, RZ, 0xc0, !PT ;  /* 0x7f80000000007812 */ /* 0x000fc800078ec0ff */
[----:B------:R-:W-:-:S13]  /*81e0*/  ISETP.GT.U32.AND P0, PT, R0, 0x1ffffff, PT ;  /* 0x01ffffff0000780c */ /* 0x000fda0003f04070 */
[----:B------:R-:W-:Y:S05]  /*81f0*/  @P0 BRA `(.L_x_60) ;  /* 0x0000000000140947 */ /* 0x000fea0003800000 */
[----:B------:R-:W-:Y:S02]  /*8200*/  MOV R3, R8 ;  /* 0x0000000800037202 */ /* 0x000fe40000000f00 */
[----:B------:R-:W-:-:S07]  /*8210*/  MOV R14, 0x8230 ;  /* 0x00008230000e7802 */ /* 0x000fce0000000f00 */
[----:B------:R-:W-:Y:S05]  /*8220*/  CALL.REL.NOINC `($__internal_0_$__cuda_sm20_rcp_rn_f32_slowpath) ;  /* 0x0000001400647944 */ /* 0x000fea0003c00000 */
[----:B------:R-:W-:Y:S01]  /*8230*/  IMAD.MOV.U32 R9, RZ, RZ, R0 ;  /* 0x000000ffff097224 */ /* 0x000fe200078e0000 */
[----:B------:R-:W-:Y:S06]  /*8240*/  BRA `(.L_x_61) ;  /* 0x0000000000107947 */ /* 0x000fec0003800000 */
.L_x_60:
[----:B------:R-:W1:Y:S02]  /*8250*/  MUFU.RCP R9, R8 ;  /* 0x0000000800097308 */ /* 0x000e640000001000 */
[----:B-1----:R-:W-:-:S04]  /*8260*/  FFMA R0, R8, R9, -1 ;  /* 0xbf80000008007423 */ /* 0x002fc80000000009 */
[----:B------:R-:W-:-:S04]  /*8270*/  FADD.FTZ R0, -R0, -RZ ;  /* 0x800000ff00007221 */ /* 0x000fc80000010100 */
[----:B------:R-:W-:-:S07]  /*8280*/  FFMA R9, R9, R0, R9 ;  /* 0x0000000009097223 */ /* 0x000fce0000000009 */
.L_x_61:
[----:B------:R-:W-:Y:S05]  /*8290*/  BSYNC B1 ;  /* 0x0000000000017941 */ /* 0x000fea0003800000 */
.L_x_59:
[----:B------:R-:W-:Y:S01]  /*82a0*/  FSETP.GEU.AND P0, PT, |R8|, 1.175494350822287508e-38, PT ;  /* 0x008000000800780b */ /* 0x000fe20003f0e200 */
[----:B------:R-:W-:-:S12]  /*82b0*/  ULDC UR4, c[0x0][0x600] ;  /* 0x0001800000047ab9 */ /* 0x000fd80000000800 */
[----:B------:R-:W-:-:S04]  /*82c0*/  @!P0 FMUL R8, R8, 16777216 ;  /* 0x4b80000008088820 */ /* 0x000fc80000400000 */
[----:B------:R-:W1:Y:S02]  /*82d0*/  MUFU.LG2 R0, R8 ;  /* 0x0000000800007308 */ /* 0x000e640000000c00 */
[----:B-1----:R-:W-:-:S04]  /*82e0*/  @!P0 FADD R0, R0, -24 ;  /* 0xc1c0000000008421 */ /* 0x002fc80000000000 */
[----:B------:R-:W-:-:S04]  /*82f0*/  FMUL R3, R0, 0.69314718246459960938 ;  /* 0x3f31721800037820 */ /* 0x000fc80000400000 */
[----:B------:R-:W-:-:S07]  /*8300*/  FFMA R4, R20, UR4, R3 ;  /* 0x0000000414047c23 */ /* 0x000fce0008000003 */
.L_x_58:
[----:B------:R-:W-:Y:S05]  /*8310*/  BSYNC B0 ;  /* 0x0000000000007941 */ /* 0x000fea0003800000 */
.L_x_57:
[C---:B------:R-:W-:Y:S01]  /*8320*/  LOP3.LUT P0, RZ, R16.reuse, 0x3, RZ, 0xc0, !PT ;  /* 0x0000000310ff7812 */ /* 0x040fe2000780c0ff */
[----:B------:R-:W-:Y:S01]  /*8330*/  ULDC UR4, c[0x0][0x608] ;  /* 0x0001820000047ab9 */ /* 0x000fe20000000800 */
[----:B------:R-:W-:Y:S01]  /*8340*/  LOP3.LUT R19, R16, 0x7f, RZ, 0xc0, !PT ;  /* 0x0000007f10137812 */ /* 0x000fe200078ec0ff */
[----:B------:R-:W-:Y:S01]  /*8350*/  ULDC.64 UR6, c[0x0][0x208] ;  /* 0x0000820000067ab9 */ /* 0x000fe20000000a00 */
[----:B------:R-:W-:Y:S01]  /*8360*/  FMUL R9, R9, UR4 ;  /* 0x0000000409097c20 */ /* 0x000fe20008400000 */
[----:B------:R-:W-:Y:S01]  /*8370*/  BSSY B0, `(.L_x_62) ;  /* 0x0000016000007945 */ /* 0x000fe20003800000 */
[----:B------:R-:W-:-:S07]  /*8380*/  SHF.R.U32.HI R22, RZ, 0x5, R19 ;  /* 0x00000005ff167819 */ /* 0x000fce0000011613 */
[----:B------:R-:W-:Y:S05]  /*8390*/  @P0 BRA `(.L_x_63) ;  /* 0x00000000004c0947 */ /* 0x000fea0003800000 */
[----:B------:R-:W-:Y:S01]  /*83a0*/  SHF.R.U32.HI R0, RZ, 0x2, R16 ;  /* 0x00000002ff007819 */ /* 0x000fe20000011610 */
[----:B------:R-:W-:Y:S01]  /*83b0*/  ULDC.64 UR4, c[0x0][0x688] ;  /* 0x0001a20000047ab9 */ /* 0x000fe20000000a00 */
[----:B------:R-:W-:Y:S01]  /*83c0*/  SHF.L.U32 R3, R22, 0x4, RZ ;  /* 0x0000000416037819 */ /* 0x000fe200000006ff */
[----:B------:R-:W-:Y:S01]  /*83d0*/  UIMAD UR4, UR36, UR4, UR43 ;  /* 0x00000004240472a4 */ /* 0x000fe2000f8e022b */
[----:B------:R-:W-:-:S03]  /*83e0*/  LOP3.LUT R0, R0, 0x7, RZ, 0xc0, !PT ;  /* 0x0000000700007812 */ /* 0x000fc600078ec0ff */
[----:B------:R-:W-:Y:S01]  /*83f0*/  UIMAD UR4, UR37, UR5, UR4 ;  /* 0x00000005250472a4 */ /* 0x000fe2000f8e0204 */
[----:B------:R-:W-:Y:S02]  /*8400*/  LOP3.LUT R0, R3, 0xfffffff0, R0, 0xe2, !PT ;  /* 0xfffffff003007812 */ /* 0x000fe400078ee200 */
[----:B------:R-:W-:Y:S02]  /*8410*/  ULDC UR5, c[0x0][0x288] ;  /* 0x0000a20000057ab9 */ /* 0x000fe40000000800 */
[C---:B------:R-:W-:Y:S02]  /*8420*/  LOP3.LUT R3, R0.reuse, UR43, RZ, 0xfc, !PT ;  /* 0x0000002b00037c12 */ /* 0x040fe4000f8efcff */
[----:B------:R-:W-:Y:S02]  /*8430*/  IADD3 R0, P2, R0, UR4, RZ ;  /* 0x0000000400007c10 */ /* 0x000fe4000ff5e0ff */
[C---:B------:R-:W-:Y:S01]  /*8440*/  ISETP.GE.U32.AND P0, PT, R3.reuse, UR5, PT ;  /* 0x0000000503007c0c */ /* 0x040fe2000bf06070 */
[----:B------:R-:W-:Y:S01]  /*8450*/  VIADD R6, R3, 0x8 ;  /* 0x0000000803067836 */ /* 0x000fe20000000000 */
[----:B------:R-:W-:-:S04]  /*8460*/  IADD3.X R3, RZ, RZ, RZ, P2, !PT ;  /* 0x000000ffff037210 */ /* 0x000fc800017fe4ff */
[----:B------:R-:W-:Y:S01]  /*8470*/  ISETP.GE.U32.AND P1, PT, R6, UR5, PT ;  /* 0x0000000506007c0c */ /* 0x000fe2000bf26070 */
[----:B------:R-:W-:Y:S02]  /*8480*/  ULDC.64 UR4, c[0x0][0x680] ;  /* 0x0001a00000047ab9 */ /* 0x000fe40000000a00 */
[----:B------:R-:W-:-:S04]  /*8490*/  LEA R6, P2, R0, UR4, 0x2 ;  /* 0x0000000400067c11 */ /* 0x000fc8000f8410ff */
[----:B------:R-:W-:-:S05]  /*84a0*/  LEA.HI.X R7, R0, UR5, R3, 0x2, P2 ;  /* 0x0000000500077c11 */ /* 0x000fca00090f1403 */
[----:B------:R1:W-:Y:S04]  /*84b0*/  @!P0 STG.E desc[UR6][R6.64], R5 ;  /* 0x0000000506008986 */ /* 0x0003e8000c101906 */
[----:B------:R1:W-:Y:S02]  /*84c0*/  @!P1 STG.E desc[UR6][R6.64+0x20], R4 ;  /* 0x0000200406009986 */ /* 0x0003e4000c101906 */
.L_x_63:
[----:B------:R-:W-:Y:S05]  /*84d0*/  BSYNC B0 ;  /* 0x0000000000007941 */ /* 0x000fea0003800000 */
.L_x_62:
[----:B------:R-:W-:Y:S01]  /*84e0*/  ULDC.64 UR4, c[0x0][0x730] ;  /* 0x0001cc0000047ab9 */ /* 0x000fe20000000a00 */
[-C--:B------:R-:W-:Y:S01]  /*84f0*/  FMUL R26, R26, R9.reuse ;  /* 0x000000091a1a7220 */ /* 0x080fe20000400000 */
[----:B------:R-:W-:Y:S01]  /*8500*/  ISETP.NE.U32.AND P0, PT, RZ, UR4, PT ;  /* 0x00000004ff007c0c */ /* 0x000fe2000bf05070 */
[-C--:B------:R-:W-:Y:S01]  /*8510*/  FMUL R88, R27, R9.reuse ;  /* 0x000000091b587220 */ /* 0x080fe20000400000 */
[-C--:B------:R-:W-:Y:S01]  /*8520*/  FMUL R30, R30, R9.reuse ;  /* 0x000000091e1e7220 */ /* 0x080fe20000400000 */
[-C--:B------:R-:W-:Y:S01]  /*8530*/  FMUL R90, R31, R9.reuse ;  /* 0x000000091f5a7220 */ /* 0x080fe20000400000 */
[----:B------:R-:W-:Y:S01]  /*8540*/  ISETP.NE.AND.EX P0, PT, RZ, UR5, PT, P0 ;  /* 0x00000005ff007c0c */ /* 0x000fe2000bf05300 */
        /* <DEDUP_REMOVED lines=28> */
[----:B------:R-:W-:Y:S06]  /*8710*/  @P0 BRA `(.L_x_64) ;  /* 0x0000000000200947 */ /* 0x000fec0003800000 */
[----:B------:R-:W-:Y:S02]  /*8720*/  ULDC.64 UR4, c[0x0][0x728] ;  /* 0x0001ca0000047ab9 */ /* 0x000fe40000000a00 */
[----:B------:R-:W-:-:S04]  /*8730*/  ISETP.NE.U32.AND P0, PT, RZ, UR4, PT ;  /* 0x00000004ff007c0c */ /* 0x000fc8000bf05070 */
[----:B------:R-:W-:-:S13]  /*8740*/  ISETP.NE.AND.EX P0, PT, RZ, UR5, PT, P0 ;  /* 0x00000005ff007c0c */ /* 0x000fda000bf05300 */
[----:B------:R-:W-:Y:S05]  /*8750*/  @!P0 BRA `(.L_x_65) ;  /* 0x00000000000c8947 */ /* 0x000fea0003800000 */
[----:B-1----:R-:W1:Y:S02]  /*8760*/  LDC.64 R4, c[0x0][0x728] ;  /* 0x0001ca00ff047b82 */ /* 0x002e640000000a00 */
[----:B-1----:R3:W5:Y:S01]  /*8770*/  LDG.E R17, desc[UR6][R4.64] ;  /* 0x0000000604117981 */ /* 0x002762000c1e1900 */
[----:B------:R-:W-:Y:S05]  /*8780*/  BRA `(.L_x_64) ;  /* 0x0000000000047947 */ /* 0x000fea0003800000 */
.L_x_65:
[----:B------:R-:W2:Y:S02]  /*8790*/  LDC R17, c[0x0][0x720] ;  /* 0x0001c800ff117b82 */ /* 0x000ea40000000800 */
.L_x_64:
[----:B------:R-:W-:-:S04]  /*87a0*/  MOV R0, RZ ;  /* 0x000000ff00007202 */ /* 0x000fc80000000f00 */
[----:B------:R-:W-:-:S13]  /*87b0*/  LOP3.LUT P0, RZ, R0, 0x1bf, RZ, 0xc0, !PT ;  /* 0x000001bf00ff7812 */ /* 0x000fda000780c0ff */
[----:B------:R-:W-:Y:S05]  /*87c0*/  @!P0 BRA `(.L_x_66) ;  /* 0x0000000000408947 */ /* 0x000fea0003800000 */
[----:B------:R-:W-:Y:S01]  /*87d0*/  MOV R0, 0x0 ;  /* 0x0000000000007802 */ /* 0x000fe20000000f00 */
[----:B------:R-:W-:Y:S01]  /*87e0*/  ULDC.64 UR4, c[0x4][0x70] ;  /* 0x01001c0000047ab9 */ /* 0x000fe20000000a00 */
[----:B------:R-:W-:Y:S01]  /*87f0*/  ULDC.64 UR6, c[0x4][0x8] ;  /* 0x0100020000067ab9 */ /* 0x000fe20000000a00 */
[----:B-1-3--:R-:W-:Y:S01]  /*8800*/  IMAD.U32 R4, RZ, RZ, UR4 ;  /* 0x00000004ff047e24 */ /* 0x00afe2000f8e00ff */
[----:B------:R1:W3:Y:S01]  /*8810*/  LDC.64 R14, c[0x4][R0] ;  /* 0x01000000000e7b82 */ /* 0x0002e20000000a00 */
[----:B------:R-:W-:Y:S01]  /*8820*/  MOV R5, UR5 ;  /* 0x0000000500057c02 */ /* 0x000fe20008000f00 */
[----:B------:R-:W-:Y:S01]  /*8830*/  ULDC.64 UR4, c[0x4][0x78] ;  /* 0x01001e0000047ab9 */ /* 0x000fe20000000a00 */
[----:B------:R-:W-:Y:S01]  /*8840*/  IMAD.U32 R10, RZ, RZ, UR6 ;  /* 0x00000006ff0a7e24 */ /* 0x000fe2000f8e00ff */
[----:B------:R-:W-:Y:S01]  /*8850*/  MOV R7, UR5 ;  /* 0x0000000500077c02 */ /* 0x000fe20008000f00 */
[----:B------:R-:W-:Y:S01]  /*8860*/  IMAD.U32 R6, RZ, RZ, UR4 ;  /* 0x00000004ff067e24 */ /* 0x000fe2000f8e00ff */
[----:B------:R-:W-:Y:S01]  /*8870*/  MOV R11, UR7 ;  /* 0x00000007000b7c02 */ /* 0x000fe20008000f00 */
[----:B------:R-:W-:Y:S01]  /*8880*/  IMAD.MOV.U32 R8, RZ, RZ, 0x70 ;  /* 0x00000070ff087424 */ /* 0x000fe200078e00ff */
[----:B------:R-:W-:Y:S01]  /*8890*/  MOV R12, 0x1 ;  /* 0x00000001000c7802 */ /* 0x000fe20000000f00 */
[----:B-1----:R-:W-:-:S07]  /*88a0*/  IMAD.MOV.U32 R13, RZ, RZ, RZ ;  /* 0x000000ffff0d7224 */ /* 0x002fce00078e00ff */
[----:B------:R-:W-:-:S07]  /*88b0*/  LEPC R20, `(.L_x_66) ;  /* 0x000000001014794e */ /* 0x000fce0000000000 */
[----:B--23-5:R-:W-:Y:S05]  /*88c0*/  CALL.ABS.NOINC R14 ;  /* 0x000000000e007343 */ /* 0x02cfea0003c00000 */
.L_x_66:
[----:B------:R-:W-:-:S13]  /*88d0*/  LOP3.LUT P0, RZ, R2, 0x1bf, RZ, 0xc0, !PT ;  /* 0x000001bf02ff7812 */ /* 0x000fda000780c0ff */
[----:B------:R-:W-:Y:S05]  /*88e0*/  @!P0 BRA `(.L_x_67) ;  /* 0x0000000000408947 */ /* 0x000fea0003800000 */
[----:B------:R-:W-:Y:S01]  /*88f0*/  MOV R0, 0x0 ;  /* 0x0000000000007802 */ /* 0x000fe20000000f00 */
[----:B------:R-:W-:Y:S01]  /*8900*/  ULDC.64 UR4, c[0x4][0x70] ;  /* 0x01001c0000047ab9 */ /* 0x000fe20000000a00 */
[----:B------:R-:W-:Y:S01]  /*8910*/  ULDC.64 UR6, c[0x4][0x78] ;  /* 0x01001e0000067ab9 */ /* 0x000fe20000000a00 */
[----:B-1-3--:R-:W-:Y:S01]  /*8920*/  MOV R4, UR4 ;  /* 0x0000000400047c02 */ /* 0x00afe20008000f00 */
[----:B------:R1:W3:Y:S01]  /*8930*/  LDC.64 R14, c[0x4][R0] ;  /* 0x01000000000e7b82 */ /* 0x0002e20000000a00 */
[----:B------:R-:W-:Y:S01]  /*8940*/  IMAD.U32 R5, RZ, RZ, UR5 ;  /* 0x00000005ff057e24 */ /* 0x000fe2000f8e00ff */
[----:B------:R-:W-:Y:S01]  /*8950*/  ULDC.64 UR4, c[0x4][0x10] ;  /* 0x0100040000047ab9 */ /* 0x000fe20000000a00 */
[----:B------:R-:W-:Y:S01]  /*8960*/  MOV R6, UR6 ;  /* 0x0000000600067c02 */ /* 0x000fe20008000f00 */
[----:B------:R-:W-:Y:S01]  /*8970*/  IMAD.U32 R7, RZ, RZ, UR7 ;  /* 0x00000007ff077e24 */ /* 0x000fe2000f8e00ff */
[----:B------:R-:W-:Y:S01]  /*8980*/  MOV R10, UR4 ;  /* 0x00000004000a7c02 */ /* 0x000fe20008000f00 */
[----:B------:R-:W-:Y:S01]  /*8990*/  IMAD.U32 R11, RZ, RZ, UR5 ;  /* 0x00000005ff0b7e24 */ /* 0x000fe2000f8e00ff */
[----:B------:R-:W-:Y:S01]  /*89a0*/  MOV R8, 0x70 ;  /* 0x0000007000087802 */ /* 0x000fe20000000f00 */
[----:B------:R-:W-:Y:S01]  /*89b0*/  IMAD.MOV.U32 R12, RZ, RZ, 0x1 ;  /* 0x00000001ff0c7424 */ /* 0x000fe200078e00ff */
[----:B-1----:R-:W-:-:S07]  /*89c0*/  MOV R13, RZ ;  /* 0x000000ff000d7202 */ /* 0x002fce0000000f00 */
[----:B------:R-:W-:-:S07]  /*89d0*/  LEPC R20, `(.L_x_67) ;  /* 0x000000001014794e */ /* 0x000fce0000000000 */
[----:B--23-5:R-:W-:Y:S05]  /*89e0*/  CALL.ABS.NOINC R14 ;  /* 0x000000000e007343 */ /* 0x02cfea0003c00000 */
.L_x_67:
[----:B------:R-:W-:Y:S01]  /*89f0*/  ULDC.64 UR4, c[0x0][0x730] ;  /* 0x0001cc0000047ab9 */ /* 0x000fe20000000a00 */
[----:B------:R-:W-:Y:S01]  /*8a00*/  IMAD.SHL.U32 R0, R16, 0x20, RZ ;  /* 0x0000002010007824 */ /* 0x000fe200078e00ff */
[----:B------:R-:W-:Y:S02]  /*8a10*/  ISETP.NE.U32.AND P0, PT, RZ, UR4, PT ;  /* 0x00000004ff007c0c */ /* 0x000fe4000bf05070 */
[----:B-1-3--:R-:W-:Y:S02]  /*8a20*/  SHF.R.U32.HI R4, RZ, 0x1, R16 ;  /* 0x00000001ff047819 */ /* 0x00afe40000011610 */
[----:B------:R-:W-:Y:S02]  /*8a30*/  ISETP.NE.AND.EX P0, PT, RZ, UR5, PT, P0 ;  /* 0x00000005ff007c0c */ /* 0x000fe4000bf05300 */
[C---:B------:R-:W-:Y:S02]  /*8a40*/  LOP3.LUT R3, R0.reuse, 0xc0, RZ, 0xc0, !PT ;  /* 0x000000c000037812 */ /* 0x040fe400078ec0ff */
[----:B------:R-:W-:-:S02]  /*8a50*/  LOP3.LUT R5, R0, 0x20, RZ, 0xc0, !PT ;  /* 0x0000002000057812 */ /* 0x000fc400078ec0ff */
[----:B------:R-:W-:Y:S02]  /*8a60*/  LOP3.LUT R3, R3, 0x8, R4, 0xf8, !PT ;  /* 0x0000000803037812 */ /* 0x000fe400078ef804 */
[----:B------:R-:W-:Y:S01]  /*8a70*/  SHF.L.U32 R4, R16, 0x2, RZ ;  /* 0x0000000210047819 */ /* 0x000fe200000006ff */
[----:B------:R-:W-:Y:S01]  /*8a80*/  IMAD R5, R22, 0x200, R5 ;  /* 0x0000020016057824 */ /* 0x000fe200078e0205 */
[----:B------:R-:W-:Y:S02]  /*8a90*/  IADD3 R19, R19, 0x1f, RZ ;  /* 0x0000001f13137810 */ /* 0x000fe40007ffe0ff */
[----:B------:R-:W-:Y:S01]  /*8aa0*/  LOP3.LUT R3, R3, 0x18, R4, 0x78, !PT ;  /* 0x0000001803037812 */ /* 0x000fe200078e7804 */
[----:B--2--5:R-:W1:Y:S01]  /*8ab0*/  @P0 LDC R17, c[0x0][0x720] ;  /* 0x0001c800ff110b82 */ /* 0x024e620000000800 */
[----:B------:R-:W-:Y:S02]  /*8ac0*/  LOP3.LUT R0, R0, 0x100, RZ, 0xc0, !PT ;  /* 0x0000010000007812 */ /* 0x000fe400078ec0ff */
[----:B------:R-:W-:-:S02]  /*8ad0*/  ISETP.GT.U32.AND P1, PT, R19, 0x3e, PT ;  /* 0x0000003e1300780c */ /* 0x000fc40003f24070 */
[----:B------:R-:W-:Y:S02]  /*8ae0*/  IADD3 R3, R3, R5, R0 ;  /* 0x0000000503037210 */ /* 0x000fe40007ffe000 */
[----:B------:R-:W-:Y:S02]  /*8af0*/  LOP3.LUT P0, RZ, R16, 0x4, RZ, 0xc0, !PT ;  /* 0x0000000410ff7812 */ /* 0x000fe4000780c0ff */
[----:B------:R-:W-:Y:S01]  /*8b00*/  LEA R3, R3, R2, 0x1 ;  /* 0x0000000203037211 */ /* 0x000fe200078e08ff */
[-C--:B-1----:R-:W-:Y:S01]  /*8b10*/  FMUL R5, R26, R17.reuse ;  /* 0x000000111a057220 */ /* 0x082fe20000400000 */
[-C--:B------:R-:W-:Y:S01]  /*8b20*/  FMUL R0, R88, R17.reuse ;  /* 0x0000001158007220 */ /* 0x080fe20000400000 */
[-C--:B------:R-:W-:Y:S01]  /*8b30*/  FMUL R7, R30, R17.reuse ;  /* 0x000000111e077220 */ /* 0x080fe20000400000 */
[-C--:B------:R-:W-:Y:S01]  /*8b40*/  FMUL R8, R90, R17.reuse ;  /* 0x000000115a087220 */ /* 0x080fe20000400000 */
[-C--:B------:R-:W-:Y:S01]  /*8b50*/  FMUL R9, R34, R17.reuse ;  /* 0x0000001122097220 */ /* 0x080fe20000400000 */
[----:B------:R-:W-:Y:S01]  /*8b60*/  FMUL R10, R92, R17 ;  /* 0x000000115c0a7220 */ /* 0x000fe20000400000 */
[----:B------:R-:W-:Y:S01]  /*8b70*/  F2FP.BF16.F32.PACK_AB R5, R0, R5 ;  /* 0x000000050005723e */ /* 0x000fe200000010ff */
        /* <DEDUP_REMOVED lines=10> */
[----:B------:R-:W-:-:S02]  /*8c20*/  IMAD.MOV.U32 R0, RZ, RZ, 0x10 ;  /* 0x00000010ff007424 */ /* 0x000fc400078e00ff */
        /* <DEDUP_REMOVED lines=48> */
[----:B------:R-:W-:Y:S01]  /*8f30*/  F2FP.BF16.F32.PACK_AB R7, R8, R7 ;  /* 0x000000070807723e */ /* 0x000fe200000010ff */
[----:B------:R-:W-:Y:S01]  /*8f40*/  VIADD R17, R3, 0x1000 ;  /* 0x0000100003117836 */ /* 0x000fe20000000000 */
[----:B------:R-:W-:-:S02]  /*8f50*/  F2FP.BF16.F32.PACK_AB R9, R10, R9 ;  /* 0x000000090a09723e */ /* 0x000fc400000010ff */
[----:B------:R-:W-:Y:S02]  /*8f60*/  F2FP.BF16.F32.PACK_AB R4, R25, R4 ;  /* 0x000000041904723e */ /* 0x000fe400000010ff */
[----:B------:R-:W-:Y:S02]  /*8f70*/  F2FP.BF16.F32.PACK_AB R6, R29, R6 ;  /* 0x000000061d06723e */ /* 0x000fe400000010ff */
[----:B------:R-:W-:Y:S02]  /*8f80*/  F2FP.BF16.F32.PACK_AB R8, R33, R32 ;  /* 0x000000202108723e */ /* 0x000fe400000010ff */
[----:B------:R-:W-:Y:S02]  /*8f90*/  F2FP.BF16.F32.PACK_AB R10, R37, R36 ;  /* 0x00000024250a723e */ /* 0x000fe400000010ff */
[----:B------:R-:W-:Y:S02]  /*8fa0*/  F2FP.BF16.F32.PACK_AB R11, R12, R11 ;  /* 0x0000000b0c0b723e */ /* 0x000fe400000010ff */
[----:B------:R-:W-:Y:S01]  /*8fb0*/  SEL R0, R0, 0xfffffff0, !P0 ;  /* 0xfffffff000007807 */ /* 0x000fe20004000000 */
[----:B------:R-:W-:Y:S06]  /*8fc0*/  @P1 BRA `(.L_x_68) ;  /* 0x0000000000041947 */ /* 0x000fec0003800000 */
[----:B------:R-:W-:-:S04]  /*8fd0*/  DEPBAR.LE SB0, 0x1 ;  /* 0x000080400000791a */ /* 0x000fc80000000000 */
.L_x_68:
[----:B------:R-:W-:Y:S05]  /*8fe0*/  WARPSYNC.ALL ;  /* 0x0000000000007948 */ /* 0x000fea0003800000 */
[----:B------:R-:W-:Y:S01]  /*8ff0*/  BAR.SYNC.DEFER_BLOCKING 0x1, 0x80 ;  /* 0x0042000000007b1d */ /* 0x000fe20000010000 */
[C---:B------:R-:W-:Y:S01]  /*9000*/  LEA R23, R0.reuse, R17, 0x1 ;  /* 0x0000001100177211 */ /* 0x040fe200078e08ff */
[----:B------:R-:W-:Y:S01]  /*9010*/  IMAD R0, R0, 0x2, R3 ;  /* 0x0000000200007824 */ /* 0x000fe200078e0203 */
[----:B------:R-:W-:Y:S02]  /*9020*/  F2FP.BF16.F32.PACK_AB R13, R13, R14 ;  /* 0x0000000e0d0d723e */ /* 0x000fe400000010ff */
[----:B------:R-:W-:Y:S01]  /*9030*/  F2FP.BF16.F32.PACK_AB R15, R15, R16 ;  /* 0x000000100f0f723e */ /* 0x000fe200000010ff */
[----:B------:R-:W-:Y:S01]  /*9040*/  BSSY B0, `(.L_x_69) ;  /* 0x000001c000007945 */ /* 0x000fe20003800000 */
[----:B------:R-:W-:-:S02]  /*9050*/  F2FP.BF16.F32.PACK_AB R17, R19, R20 ;  /* 0x000000141311723e */ /* 0x000fc400000010ff */
[----:B------:R-:W-:Y:S02]  /*9060*/  F2FP.BF16.F32.PACK_AB R12, R41, R40 ;  /* 0x00000028290c723e */ /* 0x000fe400000010ff */
[----:B------:R-:W-:Y:S02]  /*9070*/  F2FP.BF16.F32.PACK_AB R14, R45, R44 ;  /* 0x0000002c2d0e723e */ /* 0x000fe400000010ff */
[----:B------:R-:W-:Y:S02]  /*9080*/  F2FP.BF16.F32.PACK_AB R16, R49, R48 ;  /* 0x000000303110723e */ /* 0x000fe400000010ff */
[----:B------:R-:W-:Y:S02]  /*9090*/  F2FP.BF16.F32.PACK_AB R18, R53, R52 ;  /* 0x000000343512723e */ /* 0x000fe400000010ff */
[----:B------:R-:W-:Y:S01]  /*90a0*/  F2FP.BF16.F32.PACK_AB R19, R21, R22 ;  /* 0x000000161513723e */ /* 0x000fe200000010ff */
[----:B------:R1:W-:Y:S04]  /*90b0*/  STSM.16.M88.4 [R3], R4 ;  /* 0x0000000403007844 */ /* 0x0003e80000000200 */
[----:B------:R1:W-:Y:S01]  /*90c0*/  STSM.16.M88.4 [R0], R8 ;  /* 0x0000000800007844 */ /* 0x0003e20000000200 */
[----:B------:R-:W-:Y:S01]  /*90d0*/  @!PT LDS RZ, [RZ] ;  /* 0x00000000fffff984 */ /* 0x000fe20000000800 */
[----:B------:R-:W-:Y:S01]  /*90e0*/  @!PT LDS RZ, [RZ] ;  /* 0x00000000fffff984 */ /* 0x000fe20000000800 */
[----:B------:R-:W-:Y:S01]  /*90f0*/  @!PT LDS RZ, [RZ] ;  /* 0x00000000fffff984 */ /* 0x000fe20000000800 */
[----:B------:R-:W-:Y:S01]  /*9100*/  @!PT LDS RZ, [RZ] ;  /* 0x00000000fffff984 */ /* 0x000fe20000000800 */
[----:B------:R2:W-:Y:S06]  /*9110*/  MEMBAR.ALL.CTA ;  /* 0x0000000000007992 */ /* 0x0005ec0000008000 */
[----:B--2---:R-:W2:Y:S02]  /*9120*/  FENCE.VIEW.ASYNC.S ;  /* 0x00000000000073c6 */ /* 0x004ea40000000000 */
[----:B--2---:R-:W-:Y:S06]  /*9130*/  BAR.SYNC.DEFER_BLOCKING 0x1, 0x80 ;  /* 0x0042000000007b1d */ /* 0x004fec0000010000 */
[----:B------:R-:W-:Y:S05]  /*9140*/  @P1 BRA `(.L_x_70) ;  /* 0x00000000002c1947 */ /* 0x000fea0003800000 */
[----:B------:R-:W-:Y:S01]  /*9150*/  ULDC.64 UR4, c[0x0][0x198] ;  /* 0x0000660000047ab9 */ /* 0x000fe20000000a00 */
[----:B------:R-:W-:Y:S01]  /*9160*/  R2UR UR8, R2 ;  /* 0x00000000020872ca */ /* 0x000fe200000e0000 */
[----:B------:R-:W-:Y:S01]  /*9170*/  UIADD3 UR4, UP0, UR4, 0x670, URZ ;  /* 0x0000067004047890 */ /* 0x000fe2000ff1e03f */
[----:B------:R-:W-:Y:S01]  /*9180*/  UMOV UR9, URZ ;  /* 0x0000003f00097c82 */ /* 0x000fe20008000000 */
[----:B------:R-:W-:Y:S02]  /*9190*/  UMOV UR10, UR43 ;  /* 0x0000002b000a7c82 */ /* 0x000fe40008000000 */
[----:B------:R-:W-:Y:S01]  /*91a0*/  UIADD3.X UR5, URZ, UR5, URZ, UP0, !UPT ;  /* 0x000000053f057290 */ /* 0x000fe200087fe43f */
[----:B------:R-:W-:Y:S01]  /*91b0*/  UMOV UR11, UR36 ;  /* 0x00000024000b7c82 */ /* 0x000fe20008000000 */
[----:B------:R-:W-:-:S07]  /*91c0*/  UMOV UR12, UR37 ;  /* 0x00000025000c7c82 */ /* 0x000fce0008000000 */
[----:B------:R2:W-:Y:S01]  /*91d0*/  UTMASTG.4D [UR8], [UR4] ;  /* 0x00000008040073b5 */ /* 0x0005e20008018000 */
[----:B------:R0:W-:Y:S01]  /*91e0*/  UTMACMDFLUSH ;  /* 0x00000000000079b7 */ /* 0x0001e20000000000 */
[----:B--2---:R-:W-:-:S04]  /*91f0*/  DEPBAR.LE SB0, 0x1 ;  /* 0x000080400000791a */ /* 0x004fc80000000000 */
.L_x_70:
[----:B------:R-:W-:Y:S05]  /*9200*/  BSYNC B0 ;  /* 0x0000000000007941 */ /* 0x000fea0003800000 */
.L_x_69:
[----:B------:R-:W-:Y:S01]  /*9210*/  BAR.SYNC.DEFER_BLOCKING 0x1, 0x80 ;  /* 0x0042000000007b1d */ /* 0x000fe20000010000 */
[----:B------:R-:W-:Y:S02]  /*9220*/  F2FP.BF16.F32.PACK_AB R56, R57, R56 ;  /* 0x000000383938723e */ /* 0x000fe400000010ff */
[----:B------:R-:W-:Y:S02]  /*9230*/  F2FP.BF16.F32.PACK_AB R64, R65, R64 ;  /* 0x000000404140723e */ /* 0x000fe400000010ff */
[----:B------:R-:W-:Y:S01]  /*9240*/  F2FP.BF16.F32.PACK_AB R57, R24, R27 ;  /* 0x0000001b1839723e */ /* 0x000fe200000010ff */
[----:B------:R-:W-:Y:S01]  /*9250*/  BSSY B0, `(.L_x_71) ;  /* 0x000001c000007945 */ /* 0x000fe20003800000 */
[----:B------:R-:W-:Y:S02]  /*9260*/  F2FP.BF16.F32.PACK_AB R58, R61, R60 ;  /* 0x0000003c3d3a723e */ /* 0x000fe400000010ff */
[----:B------:R-:W-:Y:S02]  /*9270*/  F2FP.BF16.F32.PACK_AB R59, R26, R31 ;  /* 0x0000001f1a3b723e */ /* 0x000fe400000010ff */
[----:B------:R-:W-:-:S02]  /*9280*/  F2FP.BF16.F32.PACK_AB R65, R28, R35 ;  /* 0x000000231c41723e */ /* 0x000fc400000010ff */
[----:B------:R-:W-:Y:S02]  /*9290*/  F2FP.BF16.F32.PACK_AB R66, R69, R68 ;  /* 0x000000444542723e */ /* 0x000fe400000010ff */
[----:B------:R-:W-:Y:S01]  /*92a0*/  F2FP.BF16.F32.PACK_AB R67, R30, R39 ;  /* 0x000000271e43723e */ /* 0x000fe200000010ff */
[----:B------:R2:W-:Y:S04]  /*92b0*/  STSM.16.M88.4 [R3+0x1000], R12 ;  /* 0x0010000c03007844 */ /* 0x0005e80000000200 */
[----:B------:R2:W-:Y:S01]  /*92c0*/  STSM.16.M88.4 [R0+0x1000], R16 ;  /* 0x0010001000007844 */ /* 0x0005e20000000200 */
[----:B------:R-:W-:Y:S01]  /*92d0*/  @!PT LDS RZ, [RZ] ;  /* 0x00000000fffff984 */ /* 0x000fe20000000800 */
[----:B------:R-:W-:Y:S01]  /*92e0*/  @!PT LDS RZ, [RZ] ;  /* 0x00000000fffff984 */ /* 0x000fe20000000800 */
[----:B------:R-:W-:Y:S01]  /*92f0*/  @!PT LDS RZ, [RZ] ;  /* 0x00000000fffff984 */ /* 0x000fe20000000800 */
[----:B------:R-:W-:Y:S01]  /*9300*/  @!PT LDS RZ, [RZ] ;  /* 0x00000000fffff984 */ /* 0x000fe20000000800 */
[----:B------:R3:W-:Y:S06]  /*9310*/  MEMBAR.ALL.CTA ;  /* 0x0000000000007992 */ /* 0x0007ec0000008000 */
[----:B---3--:R-:W3:Y:S02]  /*9320*/  FENCE.VIEW.ASYNC.S ;  /* 0x00000000000073c6 */ /* 0x008ee40000000000 */
[----:B---3--:R-:W-:Y:S06]  /*9330*/  BAR.SYNC.DEFER_BLOCKING 0x1, 0x80 ;  /* 0x0042000000007b1d */ /* 0x008fec0000010000 */
[----:B------:R-:W-:Y:S05]  /*9340*/  @P1 BRA `(.L_x_72) ;  /* 0x0000000000301947 */ /* 0x000fea0003800000 */
[----:B------:R-:W-:Y:S01]  /*9350*/  R2UR UR8, R2 ;  /* 0x00000000020872ca */ /* 0x000fe200000e0000 */
[----:B------:R-:W-:Y:S01]  /*9360*/  ULDC.64 UR4, c[0x0][0x198] ;  /* 0x0000660000047ab9 */ /* 0x000fe20000000a00 */
[----:B------:R-:W-:Y:S01]  /*9370*/  UMOV UR9, 0x20 ;  /* 0x0000002000097882 */ /* 0x000fe20000000000 */
[----:B------:R-:W-:Y:S01]  /*9380*/  UIADD3 UR4, UP0, UR4, 0x670, URZ ;  /* 0x0000067004047890 */ /* 0x000fe2000ff1e03f */
[----:B------:R-:W-:Y:S01]  /*9390*/  UMOV UR10, UR43 ;  /* 0x0000002b000a7c82 */ /* 0x000fe20008000000 */
[----:B------:R-:W-:Y:S02]  /*93a0*/  UMOV UR11, UR36 ;  /* 0x00000024000b7c82 */ /* 0x000fe40008000000 */
[----:B------:R-:W-:Y:S01]  /*93b0*/  UIADD3.X UR5, URZ, UR5, URZ, UP0, !UPT ;  /* 0x000000053f057290 */ /* 0x000fe200087fe43f */
[----:B------:R-:W-:-:S05]  /*93c0*/  UMOV UR12, UR37 ;  /* 0x00000025000c7c82 */ /* 0x000fca0008000000 */
[----:B------:R-:W-:-:S09]  /*93d0*/  UIADD3 UR8, UR8, 0x1000, URZ ;  /* 0x0000100008087890 */ /* 0x000fd2000fffe03f */
[----:B------:R3:W-:Y:S01]  /*93e0*/  UTMASTG.4D [UR8], [UR4] ;  /* 0x00000008040073b5 */ /* 0x0007e20008018000 */
[----:B------:R0:W-:Y:S01]  /*93f0*/  UTMACMDFLUSH ;  /* 0x00000000000079b7 */ /* 0x0001e20000000000 */
[----:B---3--:R-:W-:-:S04]  /*9400*/  DEPBAR.LE SB0, 0x1 ;  /* 0x000080400000791a */ /* 0x008fc80000000000 */
.L_x_72:
[----:B------:R-:W-:Y:S05]  /*9410*/  BSYNC B0 ;  /* 0x0000000000007941 */ /* 0x000fea0003800000 */
.L_x_71:
        /* <DEDUP_REMOVED lines=17> */
[----:B----4-:R-:W4:Y:S02]  /*9530*/  FENCE.VIEW.ASYNC.S ;  /* 0x00000000000073c6 */ /* 0x010f240000000000 */
[----:B----4-:R-:W-:Y:S06]  /*9540*/  BAR.SYNC.DEFER_BLOCKING 0x1, 0x80 ;  /* 0x0042000000007b1d */ /* 0x010fec0000010000 */
[----:B------:R-:W-:Y:S05]  /*9550*/  @P1 BRA `(.L_x_74) ;  /* 0x00000000002c1947 */ /* 0x000fea0003800000 */
[----:B------:R-:W-:Y:S01]  /*9560*/  ULDC.64 UR4, c[0x0][0x198] ;  /* 0x0000660000047ab9 */ /* 0x000fe20000000a00 */
[----:B------:R-:W-:Y:S01]  /*9570*/  R2UR UR8, R2 ;  /* 0x00000000020872ca */ /* 0x000fe200000e0000 */
[----:B------:R-:W-:Y:S01]  /*9580*/  UIADD3 UR4, UP0, UR4, 0x670, URZ ;  /* 0x0000067004047890 */ /* 0x000fe2000ff1e03f */
[----:B------:R-:W-:Y:S01]  /*9590*/  UMOV UR9, 0x40 ;  /* 0x0000004000097882 */ /* 0x000fe20000000000 */
[----:B------:R-:W-:Y:S02]  /*95a0*/  UMOV UR10, UR43 ;  /* 0x0000002b000a7c82 */ /* 0x000fe40008000000 */
[----:B------:R-:W-:Y:S01]  /*95b0*/  UIADD3.X UR5, URZ, UR5, URZ, UP0, !UPT ;  /* 0x000000053f057290 */ /* 0x000fe200087fe43f */
[----:B------:R-:W-:Y:S01]  /*95c0*/  UMOV UR11, UR36 ;  /* 0x00000024000b7c82 */ /* 0x000fe20008000000 */
[----:B------:R-:W-:-:S07]  /*95d0*/  UMOV UR12, UR37 ;  /* 0x00000025000c7c82 */ /* 0x000fce0008000000 */
[----:B------:R4:W-:Y:S01]  /*95e0*/  UTMASTG.4D [UR8], [UR4] ;  /* 0x00000008040073b5 */ /* 0x0009e20008018000 */
[----:B------:R0:W-:Y:S01]  /*95f0*/  UTMACMDFLUSH ;  /* 0x00000000000079b7 */ /* 0x0001e20000000000 */
[----:B----4-:R-:W-:-:S04]  /*9600*/  DEPBAR.LE SB0, 0x1 ;  /* 0x000080400000791a */ /* 0x010fc80000000000 */
.L_x_74:
[----:B------:R-:W-:Y:S05]  /*9610*/  BSYNC B0 ;  /* 0x0000000000007941 */ /* 0x000fea0003800000 */
.L_x_73:
[----:B------:R-:W-:Y:S06]  /*9620*/  BAR.SYNC.DEFER_BLOCKING 0x1, 0x80 ;  /* 0x0042000000007b1d */ /* 0x000fec0000010000 */
[----:B------:R-:W-:Y:S01]  /*9630*/  BSSY B0, `(.L_x_75) ;  /* 0x0000016000007945 */ /* 0x000fe20003800000 */
[----:B------:R4:W-:Y:S04]  /*9640*/  STSM.16.M88.4 [R3+0x1000], R44 ;  /* 0x0010002c03007844 */ /* 0x0009e80000000200 */
[----:B------:R4:W-:Y:S01]  /*9650*/  STSM.16.M88.4 [R23], R80 ;  /* 0x0000005017007844 */ /* 0x0009e20000000200 */
[----:B------:R-:W-:Y:S01]  /*9660*/  @!PT LDS RZ, [RZ] ;  /* 0x00000000fffff984 */ /* 0x000fe20000000800 */
[----:B------:R-:W-:Y:S01]  /*9670*/  @!PT LDS RZ, [RZ] ;  /* 0x00000000fffff984 */ /* 0x000fe20000000800 */
[----:B------:R-:W-:Y:S01]  /*9680*/  @!PT LDS RZ, [RZ] ;  /* 0x00000000fffff984 */ /* 0x000fe20000000800 */
[----:B------:R-:W-:Y:S01]  /*9690*/  @!PT LDS RZ, [RZ] ;  /* 0x00000000fffff984 */ /* 0x000fe20000000800 */
[----:B------:R5:W-:Y:S06]  /*96a0*/  MEMBAR.ALL.CTA ;  /* 0x0000000000007992 */ /* 0x000bec0000008000 */
[----:B-----5:R-:W5:Y:S02]  /*96b0*/  FENCE.VIEW.ASYNC.S ;  /* 0x00000000000073c6 */ /* 0x020f640000000000 */
[----:B-----5:R-:W-:Y:S06]  /*96c0*/  BAR.SYNC.DEFER_BLOCKING 0x1, 0x80 ;  /* 0x0042000000007b1d */ /* 0x020fec0000010000 */
        /* <DEDUP_REMOVED lines=10> */
[----:B------:R1:W-:Y:S02]  /*9770*/  UTMASTG.4D [UR8], [UR4] ;  /* 0x00000008040073b5 */ /* 0x0003e40008018000 */
[----:B-1----:R0:W-:Y:S02]  /*9780*/  UTMACMDFLUSH ;  /* 0x00000000000079b7 */ /* 0x0021e40000000000 */
.L_x_76:
[----:B------:R-:W-:Y:S05]  /*9790*/  BSYNC B0 ;  /* 0x0000000000007941 */ /* 0x000fea0003800000 */
.L_x_75:
[----:B------:R-:W-:-:S04]  /*97a0*/  DEPBAR.LE SB0, 0x0 ;  /* 0x000080000000791a */ /* 0x000fc80000000000 */
[----:B------:R-:W-:Y:S05]  /*97b0*/  EXIT ;  /* 0x000000000000794d */ /* 0x000fea0003800000 */
        .weak           $__internal_0_$__cuda_sm20_rcp_rn_f32_slowpath
        .type           $__internal_0_$__cuda_sm20_rcp_rn_f32_slowpath,@function
        .size           $__internal_0_$__cuda_sm20_rcp_rn_f32_slowpath,(.L_x_82 - $__internal_0_$__cuda_sm20_rcp_rn_f32_slowpath)
$__internal_0_$__cuda_sm20_rcp_rn_f32_slowpath:
[----:B------:R-:W-:Y:S01]  /*97c0*/  SHF.L.U32 R0, R3, 0x1, RZ ;  /* 0x0000000103007819 */ /* 0x000fe200000006ff */
[----:B------:R-:W-:Y:S03]  /*97d0*/  BSSY B2, `(.L_x_77) ;  /* 0x0000030000027945 */ /* 0x000fe60003800000 */
[----:B------:R-:W-:-:S04]  /*97e0*/  SHF.R.U32.HI R15, RZ, 0x18, R0 ;  /* 0x00000018ff0f7819 */ /* 0x000fc80000011600 */
[----:B------:R-:W-:-:S13]  /*97f0*/  ISETP.NE.U32.AND P0, PT, R15, RZ, PT ;  /* 0x000000ff0f00720c */ /* 0x000fda0003f05070 */
[----:B------:R-:W-:Y:S05]  /*9800*/  @P0 BRA `(.L_x_78) ;  /* 0x0000000000280947 */ /* 0x000fea0003800000 */
[----:B------:R-:W-:-:S05]  /*9810*/  IMAD.SHL.U32 R0, R3, 0x2, RZ ;  /* 0x0000000203007824 */ /* 0x000fca00078e00ff */
[----:B------:R-:W-:-:S13]  /*9820*/  ISETP.NE.AND P0, PT, R0, RZ, PT ;  /* 0x000000ff0000720c */ /* 0x000fda0003f05270 */
[----:B------:R-:W-:Y:S01]  /*9830*/  @P0 FFMA R7, R3, 1.84467440737095516160e+19, RZ ;  /* 0x5f80000003070823 */ /* 0x000fe200000000ff */
[----:B------:R-:W-:Y:S08]  /*9840*/  @!P0 MUFU.RCP R6, R3 ;  /* 0x0000000300068308 */ /* 0x000ff00000001000 */
[----:B------:R-:W1:Y:S02]  /*9850*/  @P0 MUFU.RCP R0, R7 ;  /* 0x0000000700000308 */ /* 0x000e640000001000 */
[----:B-1----:R-:W-:-:S04]  /*9860*/  @P0 FFMA R10, R7, R0, -1 ;  /* 0xbf800000070a0423 */ /* 0x002fc80000000000 */
[----:B------:R-:W-:-:S04]  /*9870*/  @P0 FADD.FTZ R11, -R10, -RZ ;  /* 0x800000ff0a0b0221 */ /* 0x000fc80000010100 */
[----:B------:R-:W-:-:S04]  /*9880*/  @P0 FFMA R0, R0, R11, R0 ;  /* 0x0000000b00000223 */ /* 0x000fc80000000000 */
[----:B------:R-:W-:Y:S01]  /*9890*/  @P0 FFMA R6, R0, 1.84467440737095516160e+19, RZ ;  /* 0x5f80000000060823 */ /* 0x000fe200000000ff */
[----:B------:R-:W-:Y:S06]  /*98a0*/  BRA `(.L_x_79) ;  /* 0x0000000000887947 */ /* 0x000fec0003800000 */
.L_x_78:
[----:B------:R-:W-:-:S04]  /*98b0*/  IADD3 R88, R15, -0xfd, RZ ;  /* 0xffffff030f587810 */ /* 0x000fc80007ffe0ff */
[----:B------:R-:W-:-:S13]  /*98c0*/  ISETP.GT.U32.AND P0, PT, R88, 0x1, PT ;  /* 0x000000015800780c */ /* 0x000fda0003f04070 */
[----:B------:R-:W-:Y:S05]  /*98d0*/  @P0 BRA `(.L_x_80) ;  /* 0x0000000000780947 */ /* 0x000fea0003800000 */
[----:B------:R-:W-:Y:S01]  /*98e0*/  LOP3.LUT R0, R3, 0x7fffff, RZ, 0xc0, !PT ;  /* 0x007fffff03007812 */ /* 0x000fe200078ec0ff */
[----:B------:R-:W-:-:S03]  /*98f0*/  IMAD.MOV.U32 R11, RZ, RZ, 0x3 ;  /* 0x00000003ff0b7424 */ /* 0x000fc600078e00ff */
[----:B------:R-:W-:Y:S02]  /*9900*/  LOP3.LUT R0, R0, 0x3f800000, RZ, 0xfc, !PT ;  /* 0x3f80000000007812 */ /* 0x000fe400078efcff */
[----:B------:R-:W-:Y:S02]  /*9910*/  SHF.L.U32 R11, R11, R88, RZ ;  /* 0x000000580b0b7219 */ /* 0x000fe400000006ff */
[----:B------:R-:W1:Y:S02]  /*9920*/  MUFU.RCP R7, R0 ;  /* 0x0000000000077308 */ /* 0x000e640000001000 */
[----:B-1----:R-:W-:-:S04]  /*9930*/  FFMA R6, R0, R7, -1 ;  /* 0xbf80000000067423 */ /* 0x002fc80000000007 */
[----:B------:R-:W-:-:S04]  /*9940*/  FADD.FTZ R6, -R6, -RZ ;  /* 0x800000ff06067221 */ /* 0x000fc80000010100 */
[CCC-:B------:R-:W-:Y:S01]  /*9950*/  FFMA.RM R10, R7.reuse, R6.reuse, R7.reuse ;  /* 0x00000006070a7223 */ /* 0x1c0fe20000004007 */
[----:B------:R-:W-:-:S04]  /*9960*/  FFMA.RP R7, R7, R6, R7 ;  /* 0x0000000607077223 */ /* 0x000fc80000008007 */
[C---:B------:R-:W-:Y:S02]  /*9970*/  LOP3.LUT R6, R10.reuse, 0x7fffff, RZ, 0xc0, !PT ;  /* 0x007fffff0a067812 */ /* 0x040fe400078ec0ff */
[----:B------:R-:W-:Y:S02]  /*9980*/  FSETP.NEU.FTZ.AND P0, PT, R10, R7, PT ;  /* 0x000000070a00720b */ /* 0x000fe40003f1d000 */
[----:B------:R-:W-:Y:S02]  /*9990*/  LOP3.LUT R6, R6, 0x800000, RZ, 0xfc, !PT ;  /* 0x0080000006067812 */ /* 0x000fe400078efcff */
[----:B------:R-:W-:Y:S02]  /*99a0*/  SEL R7, RZ, 0xffffffff, !P0 ;  /* 0xffffffffff077807 */ /* 0x000fe40004000000 */
[----:B------:R-:W-:Y:S02]  /*99b0*/  LOP3.LUT R11, R11, R6, RZ, 0xc0, !PT ;  /* 0x000000060b0b7212 */ /* 0x000fe400078ec0ff */
[----:B------:R-:W-:-:S02]  /*99c0*/  IADD3 R7, -R7, RZ, RZ ;  /* 0x000000ff07077210 */ /* 0x000fc40007ffe1ff */
[-C--:B------:R-:W-:Y:S02]  /*99d0*/  SHF.R.U32.HI R11, RZ, R88.reuse, R11 ;  /* 0x00000058ff0b7219 */ /* 0x080fe4000001160b */
[--C-:B------:R-:W-:Y:S01]  /*99e0*/  LOP3.LUT P1, RZ, R7, R88, R6.reuse, 0xf8, !PT ;  /* 0x0000005807ff7212 */ /* 0x100fe2000782f806 */
[----:B------:R-:W-:Y:S01]  /*99f0*/  VIADD R7, R15, 0xffffff04 ;  /* 0xffffff040f077836 */ /* 0x000fe20000000000 */
[C---:B------:R-:W-:Y:S02]  /*9a00*/  LOP3.LUT P0, RZ, R11.reuse, 0x1, RZ, 0xc0, !PT ;  /* 0x000000010bff7812 */ /* 0x040fe4000780c0ff */
[----:B------:R-:W-:Y:S02]  /*9a10*/  LOP3.LUT P2, RZ, R11, 0x2, RZ, 0xc0, !PT ;  /* 0x000000020bff7812 */ /* 0x000fe4000784c0ff */
[----:B------:R-:W-:Y:S02]  /*9a20*/  SHF.R.U32.HI R6, RZ, R7, R6 ;  /* 0x00000007ff067219 */ /* 0x000fe40000011606 */
[----:B------:R-:W-:-:S02]  /*9a30*/  PLOP3.LUT P0, PT, P0, P1, P2, 0xe0, 0x0 ;  /* 0x000000000000781c */ /* 0x000fc40000703c20 */
[----:B------:R-:W-:Y:S02]  /*9a40*/  LOP3.LUT P1, RZ, R3, 0x7fffff, RZ, 0xc0, !PT ;  /* 0x007fffff03ff7812 */ /* 0x000fe4000782c0ff */
[----:B------:R-:W-:-:S04]  /*9a50*/  SEL R0, RZ, 0x1, !P0 ;  /* 0x00000001ff007807 */ /* 0x000fc80004000000 */
[----:B------:R-:W-:-:S04]  /*9a60*/  IADD3 R0, -R0, RZ, RZ ;  /* 0x000000ff00007210 */ /* 0x000fc80007ffe1ff */
[----:B------:R-:W-:-:S13]  /*9a70*/  ISETP.GE.AND P0, PT, R0, RZ, PT ;  /* 0x000000ff0000720c */ /* 0x000fda0003f06270 */
[----:B------:R-:W-:-:S04]  /*9a80*/  @!P0 IADD3 R6, R6, 0x1, RZ ;  /* 0x0000000106068810 */ /* 0x000fc80007ffe0ff */
[----:B------:R-:W-:-:S04]  /*9a90*/  @!P1 SHF.L.U32 R6, R6, 0x1, RZ ;  /* 0x0000000106069819 */ /* 0x000fc800000006ff */
[----:B------:R-:W-:Y:S01]  /*9aa0*/  LOP3.LUT R6, R6, 0x80000000, R3, 0xf8, !PT ;  /* 0x8000000006067812 */ /* 0x000fe200078ef803 */
[----:B------:R-:W-:Y:S06]  /*9ab0*/  BRA `(.L_x_79) ;  /* 0x0000000000047947 */ /* 0x000fec0003800000 */
.L_x_80:
[----:B------:R1:W2:Y:S02]  /*9ac0*/  MUFU.RCP R6, R3 ;  /* 0x0000000300067308 */ /* 0x0002a40000001000 */
.L_x_79:
[----:B------:R-:W-:Y:S05]  /*9ad0*/  BSYNC B2 ;  /* 0x0000000000027941 */ /* 0x000fea0003800000 */
.L_x_77:
[----:B--2---:R-:W-:Y:S01]  /*9ae0*/  IMAD.MOV.U32 R0, RZ, RZ, R6 ;  /* 0x000000ffff007224 */ /* 0x004fe200078e0006 */
[----:B------:R-:W-:Y:S02]  /*9af0*/  MOV R6, R14 ;  /* 0x0000000e00067202 */ /* 0x000fe40000000f00 */
[----:B------:R-:W-:-:S04]  /*9b00*/  MOV R7, 0x0 ;  /* 0x0000000000077802 */ /* 0x000fc80000000f00 */
[----:B-1----:R-:W-:Y:S05]  /*9b10*/  RET.REL.NODEC R6 `(_ZN7cutlass13device_kernelINS_4fmha6kernel13FmhaKernelTmaINS1_10collective15FmhaMainloopTmaINS_10bfloat16_tEfN4cute5tupleIJNS7_1CILi64EEESA_NS9_ILi128EEEEEENS4_12CausalFusionEJEEENS4_15FmhaFwdEpilogueIS6_fNS8_IJSA_SB_SA_EEEEEJEEEEEvNT_6ParamsE) ;  /* 0xffffff6406387950 */ /* 0x002fea0003c3ffff */
.L_x_81:
[----:B------:R-:W-:-:S00]  /*9b20*/  BRA `(.L_x_81) ;  /* 0xfffffffc00fc7947 */ /* 0x000fc0000383ffff */
[----:B------:R-:W-:-:S00]  /*9b30*/  NOP ;  /* 0x0000000000007918 */ /* 0x000fc00000000000 */
        /* <DEDUP_REMOVED lines=12> */
.L_x_82:


//--------------------- .nv.global.init           --------------------------
	.section	.nv.global.init,"aw",@progbits
.nv.global.init:
	.type		$str$23,@object
	.size		$str$23,($str$24 - $str$23)
$str$23:
        /*0000*/ 	.byte	0x28, 0x61, 0x64, 0x64, 0x72, 0x65, 0x73, 0x73, 0x20, 0x26, 0x20, 0x6d, 0x61, 0x73, 0x6b, 0x29
        /*0010*/ 	.byte	0x20, 0x3d, 0x3d, 0x20, 0x30, 0x00
	.type		$str$24,@object
	.size		$str$24,(__unnamed_1 - $str$24)
$str$24:
        /*0016*/ 	.byte	0x2f, 0x74, 0x6d, 0x70, 0x2f, 0x63, 0x75, 0x74, 0x6c, 0x61, 0x73, 0x73, 0x5f, 0x73, 0x77, 0x65
        /*0026*/ 	.byte	0x65, 0x70, 0x5f, 0x73, 0x72, 0x63, 0x2f, 0x69, 0x6e, 0x63, 0x6c, 0x75, 0x64, 0x65, 0x2f, 0x63
        /*0036*/ 	.byte	0x75, 0x74, 0x65, 0x2f, 0x70, 0x6f, 0x69, 0x6e, 0x74, 0x65, 0x72, 0x5f, 0x66, 0x6c, 0x61, 0x67
        /*0046*/ 	.byte	0x67, 0x65, 0x64, 0x2e, 0x68, 0x70, 0x70, 0x00
	.type		__unnamed_1,@object
	.size		__unnamed_1,(__unnamed_2 - __unnamed_1)
__unnamed_1:
        /*004e*/ 	.byte	0x61, 0x75, 0x74, 0x6f, 0x20, 0x63, 0x75, 0x74, 0x65, 0x3a, 0x3a, 0x61, 0x73, 0x5f, 0x70, 0x6f
        /* <DEDUP_REMOVED lines=27> */
        /*020e*/ 	.byte	0x32, 0x30, 0x34, 0x38, 0x3e, 0x3e, 0x3e, 0x3e, 0x3e, 0x5d, 0x00
	.type		__unnamed_2,@object
	.size		__unnamed_2,(.L_1 - __unnamed_2)
__unnamed_2:
        /* <DEDUP_REMOVED lines=29> */
.L_1:


//--------------------- .nv.shared._ZN7cutlass13device_kernelINS_4fmha6kernel13FmhaKernelTmaINS1_10collective15FmhaMainloopTmaINS_10bfloat16_tEfN4cute5tupleIJNS7_1CILi64EEESA_NS9_ILi128EEEEEENS4_12CausalFusionEJEEENS4_15FmhaFwdEpilogueIS6_fNS8_IJSA_SB_SA_EEEEEJEEEEEvNT_6ParamsE --------------------------
	.section	.nv.shared._ZN7cutlass13device_kernelINS_4fmha6kernel13FmhaKernelTmaINS1_10collective15FmhaMainloopTmaINS_10bfloat16_tEfN4cute5tupleIJNS7_1CILi64EEESA_NS9_ILi128EEEEEENS4_12CausalFusionEJEEENS4_15FmhaFwdEpilogueIS6_fNS8_IJSA_SB_SA_EEEEEJEEEEEvNT_6ParamsE,"aw",@nobits
	.sectionflags	@""
	.align	16
	.zero		1024


//--------------------- .nv.shared.reserved.0     --------------------------
	.section	.nv.shared.reserved.0,"aw",@nobits
	.weak		__nv_reservedSMEM_offset_0_alias
	.size		__nv_reservedSMEM_offset_0_alias, 0, 0
	.other		__nv_reservedSMEM_offset_0_alias,@"STO_CUDA_RESERVED_SHARED STV_DEFAULT"
__nv_reservedSMEM_offset_0_alias:
	.zero		0


//--------------------- .nv.global                --------------------------
	.section	.nv.global,"aw",@nobits
.nv.global:
	.type		_ZN39_INTERNAL_a0f2fb46_4_k_cu_91767741_29104cute1_E,@object
	.size		_ZN39_INTERNAL_a0f2fb46_4_k_cu_91767741_29104cute1_E,(_ZN39_INTERNAL_a0f2fb46_4_k_cu_91767741_29104cuda3std3__45__cpo6cbeginE - _ZN39_INTERNAL_a0f2fb46_4_k_cu_91767741_29104cute1_E)
_ZN39_INTERNAL_a0f2fb46_4_k_cu_91767741_29104cute1_E:
	.zero		1
	.type		_ZN39_INTERNAL_a0f2fb46_4_k_cu_91767741_29104cuda3std3__45__cpo6cbeginE,@object
	.size		_ZN39_INTERNAL_a0f2fb46_4_k_cu_91767741_29104cuda3std3__45__cpo6cbeginE,(_ZN39_INTERNAL_a0f2fb46_4_k_cu_91767741_29104cuda3std3__48in_placeE - _ZN39_INTERNAL_a0f2fb46_4_k_cu_91767741_29104cuda3std3__45__cpo6cbeginE)
_ZN39_INTERNAL_a0f2fb46_4_k_cu_91767741_29104cuda3std3__45__cpo6cbeginE:
	.zero		1
	.type		_ZN39_INTERNAL_a0f2fb46_4_k_cu_91767741_29104cuda3std3__48in_placeE,@object
	.size		_ZN39_INTERNAL_a0f2fb46_4_k_cu_91767741_29104cuda3std3__48in_placeE,(_ZN39_INTERNAL_a0f2fb46_4_k_cu_91767741_29104cuda3std6ranges3__45__cpo9iter_moveE - _ZN39_INTERNAL_a0f2fb46_4_k_cu_91767741_29104cuda3std3__48in_placeE)
_ZN39_INTERNAL_a0f2fb46_4_k_cu_91767741_29104cuda3std3__48in_placeE:
	.zero		1
	.type		_ZN39_INTERNAL_a0f2fb46_4_k_cu_91767741_29104cuda3std6ranges3__45__cpo9iter_moveE,@object
	.size		_ZN39_INTERNAL_a0f2fb46_4_k_cu_91767741_29104cuda3std6ranges3__45__cpo9iter_moveE,(_ZN39_INTERNAL_a0f2fb46_4_k_cu_91767741_29104cuda3std3__45__cpo5beginE - _ZN39_INTERNAL_a0f2fb46_4_k_cu_91767741_29104cuda3std6ranges3__45__cpo9iter_moveE)
_ZN39_INTERNAL_a0f2fb46_4_k_cu_91767741_29104cuda3std6ranges3__45__cpo9iter_moveE:
	.zero		1
	.type		_ZN39_INTERNAL_a0f2fb46_4_k_cu_91767741_29104cuda3std3__45__cpo5beginE,@object
	.size		_ZN39_INTERNAL_a0f2fb46_4_k_cu_91767741_29104cuda3std3__45__cpo5beginE,(_ZN39_INTERNAL_a0f2fb46_4_k_cu_91767741_29104cuda3std3__441_GLOBAL__N__a0f2fb46_4_k_cu_91767741_29106ignoreE - _ZN39_INTERNAL_a0f2fb46_4_k_cu_91767741_29104cuda3std3__45__cpo5beginE)
_ZN39_INTERNAL_a0f2fb46_4_k_cu_91767741_29104cuda3std3__45__cpo5beginE:
	.zero		1
	.type		_ZN39_INTERNAL_a0f2fb46_4_k_cu_91767741_29104cuda3std3__441_GLOBAL__N__a0f2fb46_4_k_cu_91767741_29106ignoreE,@object
	.size		_ZN39_INTERNAL_a0f2fb46_4_k_cu_91767741_29104cuda3std3__441_GLOBAL__N__a0f2fb46_4_k_cu_91767741_29106ignoreE,(_ZN39_INTERNAL_a0f2fb46_4_k_cu_91767741_29104cute7productE - _ZN39_INTERNAL_a0f2fb46_4_k_cu_91767741_29104cuda3std3__441_GLOBAL__N__a0f2fb46_4_k_cu_91767741_29106ignoreE)
_ZN39_INTERNAL_a0f2fb46_4_k_cu_91767741_29104cuda3std3__441_GLOBAL__N__a0f2fb46_4_k_cu_91767741_29106ignoreE:
	.zero		1
	.type		_ZN39_INTERNAL_a0f2fb46_4_k_cu_91767741_29104cute7productE,@object
	.size		_ZN39_INTERNAL_a0f2fb46_4_k_cu_91767741_29104cute7productE,(_ZN39_INTERNAL_a0f2fb46_4_k_cu_91767741_29104cuda3std3__45__cpo3endE - _ZN39_INTERNAL_a0f2fb46_4_k_cu_91767741_29104cute7productE)
_ZN39_INTERNAL_a0f2fb46_4_k_cu_91767741_29104cute7productE:
	.zero		1
	.type		_ZN39_INTERNAL_a0f2fb46_4_k_cu_91767741_29104cuda3std3__45__cpo3endE,@object
	.size		_ZN39_INTERNAL_a0f2fb46_4_k_cu_91767741_29104cuda3std3__45__cpo3endE,(_ZN39_INTERNAL_a0f2fb46_4_k_cu_91767741_29104cuda3std3__419piecewise_constructE - _ZN39_INTERNAL_a0f2fb46_4_k_cu_91767741_29104cuda3std3__45__cpo3endE)
_ZN39_INTERNAL_a0f2fb46_4_k_cu_91767741_29104cuda3std3__45__cpo3endE:
	.zero		1
	.type		_ZN39_INTERNAL_a0f2fb46_4_k_cu_91767741_29104cuda3std3__419piecewise_constructE,@object
	.size		_ZN39_INTERNAL_a0f2fb46_4_k_cu_91767741_29104cuda3std3__419piecewise_constructE,(_ZN39_INTERNAL_a0f2fb46_4_k_cu_91767741_29104cuda3std3__45__cpo4cendE - _ZN39_INTERNAL_a0f2fb46_4_k_cu_91767741_29104cuda3std3__419piecewise_constructE)
_ZN39_INTERNAL_a0f2fb46_4_k_cu_91767741_29104cuda3std3__419piecewise_constructE:
	.zero		1
	.type		_ZN39_INTERNAL_a0f2fb46_4_k_cu_91767741_29104cuda3std3__45__cpo4cendE,@object
	.size		_ZN39_INTERNAL_a0f2fb46_4_k_cu_91767741_29104cuda3std3__45__cpo4cendE,(_ZN39_INTERNAL_a0f2fb46_4_k_cu_91767741_29104cuda3std6ranges3__45__cpo4swapE - _ZN39_INTERNAL_a0f2fb46_4_k_cu_91767741_29104cuda3std3__45__cpo4cendE)
_ZN39_INTERNAL_a0f2fb46_4_k_cu_91767741_29104cuda3std3__45__cpo4cendE:
	.zero		1
	.type		_ZN39_INTERNAL_a0f2fb46_4_k_cu_91767741_29104cuda3std6ranges3__45__cpo4swapE,@object
	.size		_ZN39_INTERNAL_a0f2fb46_4_k_cu_91767741_29104cuda3std6ranges3__45__cpo4swapE,(.L_9 - _ZN39_INTERNAL_a0f2fb46_4_k_cu_91767741_29104cuda3std6ranges3__45__cpo4swapE)
_ZN39_INTERNAL_a0f2fb46_4_k_cu_91767741_29104cuda3std6ranges3__45__cpo4swapE:
	.zero		1
.L_9:


//--------------------- .nv.constant0._ZN7cutlass13device_kernelINS_4fmha6kernel13FmhaKernelTmaINS1_10collective15FmhaMainloopTmaINS_10bfloat16_tEfN4cute5tupleIJNS7_1CILi64EEESA_NS9_ILi128EEEEEENS4_12CausalFusionEJEEENS4_15FmhaFwdEpilogueIS6_fNS8_IJSA_SB_SA_EEEEEJEEEEEvNT_6ParamsE --------------------------
	.section	.nv.constant0._ZN7cutlass13device_kernelINS_4fmha6kernel13FmhaKernelTmaINS1_10collective15FmhaMainloopTmaINS_10bfloat16_tEfN4cute5tupleIJNS7_1CILi64EEESA_NS9_ILi128EEEEEENS4_12CausalFusionEJEEENS4_15FmhaFwdEpilogueIS6_fNS8_IJSA_SB_SA_EEEEEJEEEEEvNT_6ParamsE,"a",@progbits
	.sectionflags	@""
	.align	4
.nv.constant0._ZN7cutlass13device_kernelINS_4fmha6kernel13FmhaKernelTmaINS1_10collective15FmhaMainloopTmaINS_10bfloat16_tEfN4cute5tupleIJNS7_1CILi64EEESA_NS9_ILi128EEEEEENS4_12CausalFusionEJEEENS4_15FmhaFwdEpilogueIS6_fNS8_IJSA_SB_SA_EEEEEJEEEEEvNT_6ParamsE:
	.zero		2688


//--------------------- SYMBOLS --------------------------

	.type		.nv.reservedSmem.offset0,@object
	.size		.nv.reservedSmem.offset0,0x4
	.type		__assertfail,@function
